	.target	sm_80

	.elftype	@"ET_EXEC"


//--------------------- .note.nv.tkinfo           --------------------------
	.section	.note.nv.tkinfo,"",@"SHT_NOTE"
	.sectionflags	@"SHF_NOTE_NV_TKINFO"
	.tkinfo
        /*0018*/ 	.word	0x00000002
        /*0030*/ 	.string	""
        /*0030*/ 	.string	"ptxas"
        /*0030*/ 	.string	"Cuda compilation tools, release 13.0, V13.0.88"
        /*0030*/ 	.string	"Build cuda_13.0.r13.0/compiler.36424714_0"
        /*0030*/ 	.string	"-v  -suppress-debug-info  -lineinfo  -arch sm_80 "



//--------------------- .note.nv.cuinfo           --------------------------
	.section	.note.nv.cuinfo,"",@"SHT_NOTE"
	.sectionflags	@"SHF_NOTE_NV_CUINFO"
        /*0018*/ 	.short	0x0002
        /*001a*/ 	.short	0x0050
        /*001c*/ 	.short	0x0082
	.zero		2


//--------------------- .nv.info                  --------------------------
	.section	.nv.info,"",@"SHT_CUDA_INFO"
	.align	4


	//----- nvinfo : EIATTR_REGCOUNT
	.align		4
        /*0000*/ 	.byte	0x04, 0x2f
        /*0002*/ 	.short	(.L_1 - .L_0)
	.align		4
.L_0:
        /*0004*/ 	.word	index@(matmul_kernel)
        /*0008*/ 	.word	0x000000a0


	//----- nvinfo : EIATTR_FRAME_SIZE
	.align		4
.L_1:
        /*000c*/ 	.byte	0x04, 0x11
        /*000e*/ 	.short	(.L_3 - .L_2)
	.align		4
.L_2:
        /*0010*/ 	.word	index@(matmul_kernel)
        /*0014*/ 	.word	0x00000000


	//----- nvinfo : EIATTR_MIN_STACK_SIZE
	.align		4
.L_3:
        /*0018*/ 	.byte	0x04, 0x12
        /*001a*/ 	.short	(.L_5 - .L_4)
	.align		4
.L_4:
        /*001c*/ 	.word	index@(matmul_kernel)
        /*0020*/ 	.word	0x00000000
.L_5:


//--------------------- .nv.info.matmul_kernel    --------------------------
	.section	.nv.info.matmul_kernel,"",@"SHT_CUDA_INFO"
	.sectionflags	@""
	.align	4


	//----- nvinfo : EIATTR_CUDA_API_VERSION
	.align		4
        /*0000*/ 	.byte	0x04, 0x37
        /*0002*/ 	.short	(.L_7 - .L_6)
.L_6:
        /*0004*/ 	.word	0x00000082


	//----- nvinfo : EIATTR_SW2861232_WAR
	.align		4
.L_7:
        /*0008*/ 	.byte	0x01, 0x35
	.zero		2


	//----- nvinfo : EIATTR_PARAM_CBANK
	.align		4
        /*000c*/ 	.byte	0x04, 0x0a
        /*000e*/ 	.short	(.L_9 - .L_8)
	.align		4
.L_8:
        /*0010*/ 	.word	index@(.nv.constant0.matmul_kernel)
        /*0014*/ 	.short	0x0160
        /*0016*/ 	.short	0x0050


	//----- nvinfo : EIATTR_CBANK_PARAM_SIZE
	.align		4
.L_9:
        /*0018*/ 	.byte	0x03, 0x19
        /*001a*/ 	.short	0x0050


	//----- nvinfo : EIATTR_KPARAM_INFO
	.align		4
        /*001c*/ 	.byte	0x04, 0x17
        /*001e*/ 	.short	(.L_11 - .L_10)
.L_10:
        /*0020*/ 	.word	0x00000000
        /*0024*/ 	.short	0x000d
        /*0026*/ 	.short	0x0048
        /*0028*/ 	.byte	0x00, 0xf4, 0x21, 0x00


	//----- nvinfo : EIATTR_KPARAM_INFO
	.align		4
.L_11:
        /*002c*/ 	.byte	0x04, 0x17
        /*002e*/ 	.short	(.L_13 - .L_12)
.L_12:
        /*0030*/ 	.word	0x00000000
        /*0034*/ 	.short	0x000c
        /*0036*/ 	.short	0x0040
        /*0038*/ 	.byte	0x00, 0xf4, 0x21, 0x00


	//----- nvinfo : EIATTR_KPARAM_INFO
	.align		4
.L_13:
        /*003c*/ 	.byte	0x04, 0x17
        /*003e*/ 	.short	(.L_15 - .L_14)
.L_14:
        /*0040*/ 	.word	0x00000000
        /*0044*/ 	.short	0x000b
        /*0046*/ 	.short	0x0038
        /*0048*/ 	.byte	0x00, 0xf0, 0x11, 0x00


	//----- nvinfo : EIATTR_KPARAM_INFO
	.align		4
.L_15:
        /*004c*/ 	.byte	0x04, 0x17
        /*004e*/ 	.short	(.L_17 - .L_16)
.L_16:
        /*0050*/ 	.word	0x00000000
        /*0054*/ 	.short	0x000a
        /*0056*/ 	.short	0x0034
        /*0058*/ 	.byte	0x00, 0xf0, 0x11, 0x00


	//----- nvinfo : EIATTR_KPARAM_INFO
	.align		4
.L_17:
        /*005c*/ 	.byte	0x04, 0x17
        /*005e*/ 	.short	(.L_19 - .L_18)
.L_18:
        /*0060*/ 	.word	0x00000000
        /*0064*/ 	.short	0x0009
        /*0066*/ 	.short	0x0030
        /*0068*/ 	.byte	0x00, 0xf0, 0x11, 0x00


	//----- nvinfo : EIATTR_KPARAM_INFO
	.align		4
.L_19:
        /*006c*/ 	.byte	0x04, 0x17
        /*006e*/ 	.short	(.L_21 - .L_20)
.L_20:
        /*0070*/ 	.word	0x00000000
        /*0074*/ 	.short	0x0008
        /*0076*/ 	.short	0x002c
        /*0078*/ 	.byte	0x00, 0xf0, 0x11, 0x00


	//----- nvinfo : EIATTR_KPARAM_INFO
	.align		4
.L_21:
        /*007c*/ 	.byte	0x04, 0x17
        /*007e*/ 	.short	(.L_23 - .L_22)
.L_22:
        /*0080*/ 	.word	0x00000000
        /*0084*/ 	.short	0x0007
        /*0086*/ 	.short	0x0028
        /*0088*/ 	.byte	0x00, 0xf0, 0x11, 0x00


	//----- nvinfo : EIATTR_KPARAM_INFO
	.align		4
.L_23:
        /*008c*/ 	.byte	0x04, 0x17
        /*008e*/ 	.short	(.L_25 - .L_24)
.L_24:
        /*0090*/ 	.word	0x00000000
        /*0094*/ 	.short	0x0006
        /*0096*/ 	.short	0x0024
        /*0098*/ 	.byte	0x00, 0xf0, 0x11, 0x00


	//----- nvinfo : EIATTR_KPARAM_INFO
	.align		4
.L_25:
        /*009c*/ 	.byte	0x04, 0x17
        /*009e*/ 	.short	(.L_27 - .L_26)
.L_26:
        /*00a0*/ 	.word	0x00000000
        /*00a4*/ 	.short	0x0005
        /*00a6*/ 	.short	0x0020
        /*00a8*/ 	.byte	0x00, 0xf0, 0x11, 0x00


	//----- nvinfo : EIATTR_KPARAM_INFO
	.align		4
.L_27:
        /*00ac*/ 	.byte	0x04, 0x17
        /*00ae*/ 	.short	(.L_29 - .L_28)
.L_28:
        /*00b0*/ 	.word	0x00000000
        /*00b4*/ 	.short	0x0004
        /*00b6*/ 	.short	0x001c
        /*00b8*/ 	.byte	0x00, 0xf0, 0x11, 0x00


	//----- nvinfo : EIATTR_KPARAM_INFO
	.align		4
.L_29:
        /*00bc*/ 	.byte	0x04, 0x17
        /*00be*/ 	.short	(.L_31 - .L_30)
.L_30:
        /*00c0*/ 	.word	0x00000000
        /*00c4*/ 	.short	0x0003
        /*00c6*/ 	.short	0x0018
        /*00c8*/ 	.byte	0x00, 0xf0, 0x11, 0x00


	//----- nvinfo : EIATTR_KPARAM_INFO
	.align		4
.L_31:
        /*00cc*/ 	.byte	0x04, 0x17
        /*00ce*/ 	.short	(.L_33 - .L_32)
.L_32:
        /*00d0*/ 	.word	0x00000000
        /*00d4*/ 	.short	0x0002
        /*00d6*/ 	.short	0x0010
        /*00d8*/ 	.byte	0x00, 0xf4, 0x21, 0x00


	//----- nvinfo : EIATTR_KPARAM_INFO
	.align		4
.L_33:
        /*00dc*/ 	.byte	0x04, 0x17
        /*00de*/ 	.short	(.L_35 - .L_34)
.L_34:
        /*00e0*/ 	.word	0x00000000
        /*00e4*/ 	.short	0x0001
        /*00e6*/ 	.short	0x0008
        /*00e8*/ 	.byte	0x00, 0xf4, 0x21, 0x00


	//----- nvinfo : EIATTR_KPARAM_INFO
	.align		4
.L_35:
        /*00ec*/ 	.byte	0x04, 0x17
        /*00ee*/ 	.short	(.L_37 - .L_36)
.L_36:
        /*00f0*/ 	.word	0x00000000
        /*00f4*/ 	.short	0x0000
        /*00f6*/ 	.short	0x0000
        /*00f8*/ 	.byte	0x00, 0xf4, 0x21, 0x00


	//----- nvinfo : EIATTR_MAXREG_COUNT
	.align		4
.L_37:
        /*00fc*/ 	.byte	0x03, 0x1b
        /*00fe*/ 	.short	0x00ff


	//----- nvinfo : EIATTR_NUM_BARRIERS
	.align		4
        /*0100*/ 	.byte	0x02, 0x4c
        /*0102*/ 	.byte	0x01
	.zero		1


	//----- nvinfo : EIATTR_MERCURY_ISA_VERSION
	.align		4
        /*0104*/ 	.byte	0x03, 0x5f
        /*0106*/ 	.short	0x0000


	//----- nvinfo : EIATTR_EXIT_INSTR_OFFSETS
	.align		4
        /*0108*/ 	.byte	0x04, 0x1c
        /*010a*/ 	.short	(.L_39 - .L_38)


	//   ....[0]....
.L_38:
        /*010c*/ 	.word	0x00005550


	//   ....[1]....
        /*0110*/ 	.word	0x00005570


	//----- nvinfo : EIATTR_REQNTID
	.align		4
.L_39:
        /*0114*/ 	.byte	0x04, 0x10
        /*0116*/ 	.short	(.L_41 - .L_40)
.L_40:
        /*0118*/ 	.word	0x00000100
        /*011c*/ 	.word	0x00000001
        /*0120*/ 	.word	0x00000001
.L_41:


//--------------------- .nv.callgraph             --------------------------
	.section	.nv.callgraph,"",@"SHT_CUDA_CALLGRAPH"
	.align	4
	.sectionentsize	8
	.align		4
        /*0000*/ 	.word	0x00000000
	.align		4
        /*0004*/ 	.word	0xffffffff
	.align		4
        /*0008*/ 	.word	0x00000000
	.align		4
        /*000c*/ 	.word	0xfffffffe
	.align		4
        /*0010*/ 	.word	0x00000000
	.align		4
        /*0014*/ 	.word	0xfffffffd
	.align		4
        /*0018*/ 	.word	0x00000000
	.align		4
        /*001c*/ 	.word	0xfffffffc


//--------------------- .nv.rel.action            --------------------------
	.section	.nv.rel.action,"",@"SHT_CUDA_RELOCINFO"
	.align	8
	.sectionentsize	8
        /*0000*/ 	.byte	0x73, 0x00, 0x00, 0x00, 0x00, 0x00, 0x00, 0x00, 0x00, 0x00, 0x00, 0x11, 0x25, 0x00, 0x05, 0x36


//--------------------- .nv.constant0.matmul_kernel --------------------------
	.section	.nv.constant0.matmul_kernel,"a",@progbits
	.sectionflags	@""
	.align	4
.nv.constant0.matmul_kernel:
	.zero		432


//--------------------- .text.matmul_kernel       --------------------------
	.section	.text.matmul_kernel,"ax",@progbits
	.sectioninfo	@"SHI_REGISTERS=160"
	.align	128
        .global         matmul_kernel
        .type           matmul_kernel,@function
        .size           matmul_kernel,(.L_x_4 - matmul_kernel)
        .other          matmul_kernel,@"STO_CUDA_ENTRY STV_DEFAULT"
matmul_kernel:
.text.matmul_kernel:
[----:B------:R-:W-:Y:S02]  /*0000*/  IMAD.MOV.U32 R1, RZ, RZ, c[0x0][0x28] ;  /* 0x00000a00ff017624 */ /* 0x000fe400078e00ff */
[----:B------:R-:W-:Y:S01]  /*0010*/  UMOV UR9, 0x3f ;  /* 0x0000003f00097882 */ /* 0x000fe20000000000 */
[----:B------:R-:W1:Y:S01]  /*0020*/  S2R R4, SR_CTAID.X ;  /* 0x0000000000047919 */ /* 0x000e620000002500 */
[----:B------:R-:W-:Y:S01]  /*0030*/  ULDC.64 UR12, c[0x0][0x178] ;  /* 0x00005e00000c7ab9 */ /* 0x000fe20000000a00 */
[----:B------:R-:W2:Y:S01]  /*0040*/  S2UR UR8, SR_CTAID.X ;  /* 0x00000000000879c3 */ /* 0x000ea20000002500 */
[----:B------:R-:W-:Y:S01]  /*0050*/  UIADD3 UR4, UR9, UR13, URZ ;  /* 0x0000000d09047290 */ /* 0x000fe2000fffe03f */
[----:B------:R-:W-:Y:S01]  /*0060*/  IABS R38, c[0x0][0x17c] ;  /* 0x00005f0000267a13 */ /* 0x000fe20000000000 */
[----:B------:R-:W3:Y:S01]  /*0070*/  S2R R59, SR_TID.X ;  /* 0x00000000003b7919 */ /* 0x000ee20000002100 */
[----:B------:R-:W-:Y:S01]  /*0080*/  IABS R37, c[0x0][0x178] ;  /* 0x00005e0000257a13 */ /* 0x000fe20000000000 */
[----:B------:R-:W-:Y:S01]  /*0090*/  USHF.R.S32.HI UR5, URZ, 0x1f, UR4 ;  /* 0x0000001f3f057899 */ /* 0x000fe20008011404 */
[----:B------:R-:W-:-:S03]  /*00a0*/  IMAD.MOV.U32 R125, RZ, RZ, c[0x0][0x188] ;  /* 0x00006200ff7d7624 */ /* 0x000fc600078e00ff */
[----:B------:R-:W-:-:S03]  /*00b0*/  ULEA.HI UR5, UR5, UR4, URZ, 0x6 ;  /* 0x0000000405057291 */ /* 0x000fc6000f8f303f */
[----:B------:R-:W-:Y:S02]  /*00c0*/  UMOV UR4, URZ ;  /* 0x0000003f00047c82 */ /* 0x000fe40008000000 */
[----:B------:R-:W-:-:S04]  /*00d0*/  USHF.R.S32.HI UR5, URZ, 0x6, UR5 ;  /* 0x000000063f057899 */ /* 0x000fc80008011405 */
[----:B------:R-:W-:Y:S01]  /*00e0*/  USHF.L.U32 UR6, UR5, 0x3, URZ ;  /* 0x0000000305067899 */ /* 0x000fe2000800063f */
[----:B-1----:R-:W-:-:S05]  /*00f0*/  IABS R4, R4 ;  /* 0x0000000400047213 */ /* 0x002fca0000000000 */
[----:B------:R-:W-:Y:S01]  /*0100*/  IMAD.U32 R3, RZ, RZ, UR6 ;  /* 0x00000006ff037e24 */ /* 0x000fe2000f8e00ff */
[C---:B---3--:R-:W-:Y:S01]  /*0110*/  LOP3.LUT R154, R59.reuse, 0x3f, RZ, 0xc0, !PT ;  /* 0x0000003f3b9a7812 */ /* 0x048fe200078ec0ff */
[----:B------:R-:W-:-:S03]  /*0120*/  IMAD.SHL.U32 R123, R59, 0x4, RZ ;  /* 0x000000043b7b7824 */ /* 0x000fc600078e00ff */
[-C--:B------:R-:W-:Y:S02]  /*0130*/  IABS R5, R3.reuse ;  /* 0x0000000300057213 */ /* 0x080fe40000000000 */
[----:B------:R-:W-:Y:S01]  /*0140*/  IABS R6, R3 ;  /* 0x0000000300067213 */ /* 0x000fe20000000000 */
[----:B------:R-:W-:Y:S01]  /*0150*/  IMAD.MOV.U32 R3, RZ, RZ, R4 ;  /* 0x000000ffff037224 */ /* 0x000fe200078e0004 */
[----:B------:R-:W1:Y:S01]  /*0160*/  R2UR UR13, R5 ;  /* 0x00000000050d73c2 */ /* 0x000e6200000e0000 */
[----:B------:R-:W-:Y:S01]  /*0170*/  SHF.R.U32.HI R153, RZ, 0x6, R59 ;  /* 0x00000006ff997819 */ /* 0x000fe2000001163b */
[----:B------:R-:W-:Y:S01]  /*0180*/  IMAD R93, R154, c[0x0][0x18c], RZ ;  /* 0x000063009a5d7a24 */ /* 0x000fe200078e02ff */
[----:B------:R-:W-:Y:S01]  /*0190*/  LOP3.LUT R114, R59, 0xc0, RZ, 0xc0, !PT ;  /* 0x000000c03b727812 */ /* 0x000fe200078ec0ff */
[----:B------:R-:W-:Y:S01]  /*01a0*/  IMAD.MOV R4, RZ, RZ, -R6 ;  /* 0x000000ffff047224 */ /* 0x000fe200078e0a06 */
[----:B------:R-:W-:Y:S01]  /*01b0*/  SGXT.U32 R153, R153, 0x2 ;  /* 0x000000029999781a */ /* 0x000fe20000000000 */
[----:B------:R-:W-:Y:S01]  /*01c0*/  IMAD.SHL.U32 R124, R93, 0x4, RZ ;  /* 0x000000045d7c7824 */ /* 0x000fe200078e00ff */
[----:B------:R-:W-:Y:S01]  /*01d0*/  SHF.R.U32.HI R122, RZ, 0x1, R114 ;  /* 0x00000001ff7a7819 */ /* 0x000fe20000011672 */
[----:B------:R-:W3:Y:S01]  /*01e0*/  R2UR UR10, R3 ;  /* 0x00000000030a73c2 */ /* 0x000ee200000e0000 */
[C---:B------:R-:W-:Y:S01]  /*01f0*/  LOP3.LUT R152, R153.reuse, 0x4, RZ, 0xfc, !PT ;  /* 0x0000000499987812 */ /* 0x040fe200078efcff */
[C---:B------:R-:W-:Y:S01]  /*0200*/  IMAD R58, R153.reuse, c[0x0][0x188], RZ ;  /* 0x00006200993a7a24 */ /* 0x040fe200078e02ff */
[----:B------:R-:W-:-:S02]  /*0210*/  LOP3.LUT R151, R153, 0x8, RZ, 0xfc, !PT ;  /* 0x0000000899977812 */ /* 0x000fc400078efcff */
[----:B------:R-:W-:Y:S01]  /*0220*/  LOP3.LUT R150, R153, 0xc, RZ, 0xfc, !PT ;  /* 0x0000000c99967812 */ /* 0x000fe200078efcff */
[----:B------:R-:W-:Y:S01]  /*0230*/  IMAD R88, R125, 0x4, R58 ;  /* 0x000000047d587824 */ /* 0x000fe200078e023a */
[C---:B------:R-:W-:Y:S01]  /*0240*/  LOP3.LUT R148, R153.reuse, 0x10, RZ, 0xfc, !PT ;  /* 0x0000001099947812 */ /* 0x040fe200078efcff */
[----:B------:R-:W4:Y:S01]  /*0250*/  R2UR UR11, R4 ;  /* 0x00000000040b73c2 */ /* 0x000f2200000e0000 */
[----:B------:R-:W-:Y:S01]  /*0260*/  IMAD.SHL.U32 R149, R58, 0x4, RZ ;  /* 0x000000043a957824 */ /* 0x000fe200078e00ff */
[----:B------:R-:W-:Y:S01]  /*0270*/  LOP3.LUT R146, R153, 0x14, RZ, 0xfc, !PT ;  /* 0x0000001499927812 */ /* 0x000fe200078efcff */
[----:B------:R-:W-:Y:S01]  /*0280*/  IMAD R89, R125, 0x4, R88 ;  /* 0x000000047d597824 */ /* 0x000fe200078e0258 */
[----:B------:R-:W-:Y:S01]  /*0290*/  LOP3.LUT R144, R153, 0x18, RZ, 0xfc, !PT ;  /* 0x0000001899907812 */ /* 0x000fe200078efcff */
[----:B------:R-:W-:Y:S01]  /*02a0*/  IMAD.SHL.U32 R147, R88, 0x4, RZ ;  /* 0x0000000458937824 */ /* 0x000fe200078e00ff */
[----:B------:R-:W-:Y:S01]  /*02b0*/  LOP3.LUT R122, R122, 0x3fc, R123, 0x78, !PT ;  /* 0x000003fc7a7a7812 */ /* 0x000fe200078e787b */
[----:B------:R-:W-:Y:S01]  /*02c0*/  IMAD R90, R125, 0x4, R89 ;  /* 0x000000047d5a7824 */ /* 0x000fe200078e0259 */
[----:B-1----:R-:W1:Y:S01]  /*02d0*/  I2F.RP R0, UR13 ;  /* 0x0000000d00007d06 */ /* 0x002e620008209400 */
[----:B------:R-:W-:Y:S01]  /*02e0*/  IMAD.SHL.U32 R145, R89, 0x4, RZ ;  /* 0x0000000459917824 */ /* 0x000fe200078e00ff */
[----:B------:R-:W-:Y:S01]  /*02f0*/  LOP3.LUT R142, R153, 0x1c, RZ, 0xfc, !PT ;  /* 0x0000001c998e7812 */ /* 0x000fe200078efcff */
[----:B------:R-:W-:Y:S01]  /*0300*/  IMAD R91, R125, 0x4, R90 ;  /* 0x000000047d5b7824 */ /* 0x000fe200078e025a */
[C---:B------:R-:W-:Y:S01]  /*0310*/  LOP3.LUT R140, R153.reuse, 0x20, RZ, 0xfc, !PT ;  /* 0x00000020998c7812 */ /* 0x040fe200078efcff */
[----:B------:R-:W-:Y:S01]  /*0320*/  IMAD.SHL.U32 R143, R90, 0x4, RZ ;  /* 0x000000045a8f7824 */ /* 0x000fe200078e00ff */
[----:B------:R-:W-:Y:S01]  /*0330*/  LOP3.LUT R138, R153, 0x24, RZ, 0xfc, !PT ;  /* 0x00000024998a7812 */ /* 0x000fe200078efcff */
[----:B------:R-:W-:Y:S01]  /*0340*/  IMAD R85, R125, 0x4, R91 ;  /* 0x000000047d557824 */ /* 0x000fe200078e025b */
[----:B------:R-:W-:Y:S01]  /*0350*/  LOP3.LUT R136, R153, 0x28, RZ, 0xfc, !PT ;  /* 0x0000002899887812 */ /* 0x000fe200078efcff */
[----:B------:R-:W-:Y:S01]  /*0360*/  IMAD.SHL.U32 R141, R91, 0x4, RZ ;  /* 0x000000045b8d7824 */ /* 0x000fe200078e00ff */
[----:B------:R-:W-:Y:S01]  /*0370*/  LOP3.LUT R134, R153, 0x2c, RZ, 0xfc, !PT ;  /* 0x0000002c99867812 */ /* 0x000fe200078efcff */
[----:B------:R-:W-:Y:S01]  /*0380*/  IMAD R86, R125, 0x4, R85 ;  /* 0x000000047d567824 */ /* 0x000fe200078e0255 */
[----:B------:R-:W-:Y:S01]  /*0390*/  LOP3.LUT R132, R153, 0x30, RZ, 0xfc, !PT ;  /* 0x0000003099847812 */ /* 0x000fe200078efcff */
[----:B------:R-:W-:Y:S01]  /*03a0*/  IMAD.SHL.U32 R139, R85, 0x4, RZ ;  /* 0x00000004558b7824 */ /* 0x000fe200078e00ff */
[----:B------:R-:W-:Y:S01]  /*03b0*/  LOP3.LUT R130, R153, 0x34, RZ, 0xfc, !PT ;  /* 0x0000003499827812 */ /* 0x000fe200078efcff */
[----:B------:R-:W-:Y:S01]  /*03c0*/  IMAD R87, R125, 0x4, R86 ;  /* 0x000000047d577824 */ /* 0x000fe200078e0256 */
[----:B-1----:R-:W1:Y:S01]  /*03d0*/  MUFU.RCP R0, R0 ;  /* 0x0000000000007308 */ /* 0x002e620000001000 */
[----:B------:R-:W-:Y:S01]  /*03e0*/  IMAD.SHL.U32 R137, R86, 0x4, RZ ;  /* 0x0000000456897824 */ /* 0x000fe200078e00ff */
[----:B------:R-:W-:Y:S01]  /*03f0*/  LOP3.LUT R128, R153, 0x38, RZ, 0xfc, !PT ;  /* 0x0000003899807812 */ /* 0x000fe200078efcff */
[----:B------:R-:W-:Y:S01]  /*0400*/  IMAD R84, R125, 0x4, R87 ;  /* 0x000000047d547824 */ /* 0x000fe200078e0257 */
[----:B------:R-:W-:Y:S01]  /*0410*/  LOP3.LUT R126, R153, 0x3c, RZ, 0xfc, !PT ;  /* 0x0000003c997e7812 */ /* 0x000fe200078efcff */
[----:B------:R-:W-:Y:S01]  /*0420*/  IMAD.SHL.U32 R135, R87, 0x4, RZ ;  /* 0x0000000457877824 */ /* 0x000fe200078e00ff */
[----:B------:R-:W-:Y:S01]  /*0430*/  SHF.R.U32.HI R114, RZ, 0x2, R114 ;  /* 0x00000002ff727819 */ /* 0x000fe20000011672 */
[----:B------:R-:W-:-:S02]  /*0440*/  IMAD R105, R125, 0x4, R84 ;  /* 0x000000047d697824 */ /* 0x000fc400078e0254 */
[----:B------:R-:W-:Y:S01]  /*0450*/  IMAD.SHL.U32 R133, R84, 0x4, RZ ;  /* 0x0000000454857824 */ /* 0x000fe200078e00ff */
[----:B------:R-:W-:Y:S01]  /*0460*/  LOP3.LUT R121, R114, 0x3fc, R123, 0x78, !PT ;  /* 0x000003fc72797812 */ /* 0x000fe200078e787b */
[----:B------:R-:W-:Y:S02]  /*0470*/  IMAD R95, R125, 0x4, R105 ;  /* 0x000000047d5f7824 */ /* 0x000fe400078e0269 */
[----:B------:R-:W-:Y:S01]  /*0480*/  IMAD.SHL.U32 R131, R105, 0x4, RZ ;  /* 0x0000000469837824 */ /* 0x000fe200078e00ff */
[----:B------:R-:W-:Y:S01]  /*0490*/  LOP3.LUT R120, R121, 0x40, RZ, 0x3c, !PT ;  /* 0x0000004079787812 */ /* 0x000fe200078e3cff */
[----:B------:R-:W-:Y:S01]  /*04a0*/  IMAD R94, R125, 0x4, R95 ;  /* 0x000000047d5e7824 */ /* 0x000fe200078e025f */
[----:B-1----:R-:W-:Y:S01]  /*04b0*/  IADD3 R2, R0, 0xffffffe, RZ ;  /* 0x0ffffffe00027810 */ /* 0x002fe20007ffe0ff */
[----:B------:R-:W-:Y:S02]  /*04c0*/  IMAD.SHL.U32 R129, R95, 0x4, RZ ;  /* 0x000000045f817824 */ /* 0x000fe400078e00ff */
[----:B------:R-:W-:-:S03]  /*04d0*/  IMAD.SHL.U32 R127, R94, 0x4, RZ ;  /* 0x000000045e7f7824 */ /* 0x000fc600078e00ff */
[----:B------:R-:W1:Y:S02]  /*04e0*/  F2I.FTZ.U32.TRUNC.NTZ R2, R2 ;  /* 0x0000000200027305 */ /* 0x000e64000021f000 */
[----:B-1----:R-:W1:Y:S02]  /*04f0*/  R2UR UR5, R2 ;  /* 0x00000000020573c2 */ /* 0x002e6400000e0000 */
[----:B-1----:R-:W-:-:S04]  /*0500*/  UIADD3 UR7, URZ, -UR5, URZ ;  /* 0x800000053f077290 */ /* 0x002fc8000fffe03f */
[----:B------:R-:W-:-:S04]  /*0510*/  UIMAD UR7, UR7, UR13, URZ ;  /* 0x0000000d070772a4 */ /* 0x000fc8000f8e023f */
[----:B------:R-:W-:-:S04]  /*0520*/  UIMAD.WIDE.U32 UR4, UR5, UR7, UR4 ;  /* 0x00000007050472a5 */ /* 0x000fc8000f8e0004 */
[----:B---3--:R-:W-:-:S04]  /*0530*/  UIMAD.WIDE.U32 UR4, UR5, UR10, URZ ;  /* 0x0000000a050472a5 */ /* 0x008fc8000f8e003f */
[----:B----4-:R-:W-:-:S04]  /*0540*/  UIMAD UR4, UR5, UR11, UR10 ;  /* 0x0000000b050472a4 */ /* 0x010fc8000f8e020a */
[----:B------:R-:W-:-:S11]  /*0550*/  UISETP.GT.U32.AND UP0, UPT, UR13, UR4, UPT ;  /* 0x000000040d00728c */ /* 0x000fd6000bf04070 */
[----:B------:R-:W-:Y:S02]  /*0560*/  @!UP0 UIADD3 UR4, UR4, -UR13, URZ ;  /* 0x8000000d04048290 */ /* 0x000fe4000fffe03f */
[----:B------:R-:W-:Y:S02]  /*0570*/  @!UP0 UIADD3 UR5, UR5, 0x1, URZ ;  /* 0x0000000105058890 */ /* 0x000fe4000fffe03f */
[----:B------:R-:W-:Y:S02]  /*0580*/  UISETP.GE.U32.AND UP1, UPT, UR4, UR13, UPT ;  /* 0x0000000d0400728c */ /* 0x000fe4000bf26070 */
[----:B--2---:R-:W-:-:S04]  /*0590*/  ULOP3.LUT UR4, UR8, UR6, URZ, 0x3c, !UPT ;  /* 0x0000000608047292 */ /* 0x004fc8000f8e3c3f */
[----:B------:R-:W-:Y:S02]  /*05a0*/  UISETP.GE.AND UP0, UPT, UR4, URZ, UPT ;  /* 0x0000003f0400728c */ /* 0x000fe4000bf06270 */
[----:B------:R-:W-:-:S03]  /*05b0*/  UIADD3 UR4, UR9, UR12, URZ ;  /* 0x0000000c09047290 */ /* 0x000fc6000fffe03f */
[----:B------:R-:W-:Y:S02]  /*05c0*/  @UP1 UIADD3 UR5, UR5, 0x1, URZ ;  /* 0x0000000105051890 */ /* 0x000fe4000fffe03f */
[----:B------:R-:W-:-:S05]  /*05d0*/  UISETP.NE.AND UP1, UPT, UR6, URZ, UPT ;  /* 0x0000003f0600728c */ /* 0x000fca000bf25270 */
[----:B------:R-:W-:Y:S02]  /*05e0*/  UMOV UR7, UR5 ;  /* 0x0000000500077c82 */ /* 0x000fe40008000000 */
[----:B------:R-:W-:Y:S02]  /*05f0*/  @!UP0 UIADD3 UR7, -UR7, URZ, URZ ;  /* 0x0000003f07078290 */ /* 0x000fe4000fffe13f */
[----:B------:R-:W-:Y:S02]  /*0600*/  USHF.R.S32.HI UR5, URZ, 0x1f, UR4 ;  /* 0x0000001f3f057899 */ /* 0x000fe40008011404 */
[----:B------:R-:W-:Y:S02]  /*0610*/  @!UP1 ULOP3.LUT UR7, URZ, UR6, URZ, 0x33, !UPT ;  /* 0x000000063f079292 */ /* 0x000fe4000f8e333f */
[----:B------:R-:W-:Y:S02]  /*0620*/  ULEA.HI UR5, UR5, UR4, URZ, 0x6 ;  /* 0x0000000405057291 */ /* 0x000fe4000f8f303f */
[----:B------:R-:W-:-:S02]  /*0630*/  USHF.L.U32 UR10, UR7, 0x3, URZ ;  /* 0x00000003070a7899 */ /* 0x000fc4000800063f */
[----:B------:R-:W-:Y:S02]  /*0640*/  UIADD3 UR7, -UR7, URZ, URZ ;  /* 0x0000003f07077290 */ /* 0x000fe4000fffe13f */
[----:B------:R-:W-:Y:S02]  /*0650*/  ULEA.HI.SX32 UR5, UR5, -UR10, 0x1a ;  /* 0x8000000a05057291 */ /* 0x000fe4000f8fd23f */
[----:B------:R-:W-:Y:S02]  /*0660*/  UIMAD UR12, UR6, UR7, UR8 ;  /* 0x00000007060c72a4 */ /* 0x000fe4000f8e0208 */
[----:B------:R-:W-:Y:S02]  /*0670*/  UISETP.LT.AND UP0, UPT, UR5, 0x8, UPT ;  /* 0x000000080500788c */ /* 0x000fe4000bf01270 */
[----:B------:R-:W-:Y:S02]  /*0680*/  UMOV UR4, URZ ;  /* 0x0000003f00047c82 */ /* 0x000fe40008000000 */
[----:B------:R-:W-:Y:S01]  /*0690*/  USEL UR11, UR5, 0x8, UP0 ;  /* 0x00000008050b7887 */ /* 0x000fe20008000000 */
[----:B------:R-:W-:-:S05]  /*06a0*/  IMAD.U32 R4, RZ, RZ, UR12 ;  /* 0x0000000cff047e24 */ /* 0x000fca000f8e00ff */
[----:B------:R-:W-:Y:S01]  /*06b0*/  IMAD.U32 R3, RZ, RZ, UR11 ;  /* 0x0000000bff037e24 */ /* 0x000fe2000f8e00ff */
[----:B------:R-:W-:-:S04]  /*06c0*/  IABS R4, R4 ;  /* 0x0000000400047213 */ /* 0x000fc80000000000 */
[-C--:B------:R-:W-:Y:S02]  /*06d0*/  IABS R5, R3.reuse ;  /* 0x0000000300057213 */ /* 0x080fe40000000000 */
[----:B------:R-:W-:Y:S01]  /*06e0*/  IABS R6, R3 ;  /* 0x0000000300067213 */ /* 0x000fe20000000000 */
[----:B------:R-:W-:Y:S01]  /*06f0*/  IMAD.MOV.U32 R3, RZ, RZ, R4 ;  /* 0x000000ffff037224 */ /* 0x000fe200078e0004 */
[----:B------:R-:W1:Y:S01]  /*0700*/  R2UR UR13, R5 ;  /* 0x00000000050d73c2 */ /* 0x000e6200000e0000 */
[----:B------:R-:W2:Y:S07]  /*0710*/  I2F.RP R4, R38 ;  /* 0x0000002600047306 */ /* 0x000eae0000209400 */
[----:B------:R3:W4:Y:S01]  /*0720*/  R2UR UR7, R3 ;  /* 0x00000000030773c2 */ /* 0x00072200000e0000 */
[----:B--2---:R-:W-:Y:S08]  /*0730*/  MUFU.RCP R4, R4 ;  /* 0x0000000400047308 */ /* 0x004ff00000001000 */
[----:B-1----:R-:W1:Y:S08]  /*0740*/  I2F.RP R0, UR13 ;  /* 0x0000000d00007d06 */ /* 0x002e700008209400 */
[----:B-1----:R-:W1:Y:S02]  /*0750*/  MUFU.RCP R0, R0 ;  /* 0x0000000000007308 */ /* 0x002e640000001000 */
[----:B-1----:R-:W-:Y:S01]  /*0760*/  IADD3 R2, R0, 0xffffffe, RZ ;  /* 0x0ffffffe00027810 */ /* 0x002fe20007ffe0ff */
[----:B------:R-:W-:-:S02]  /*0770*/  IMAD.MOV R0, RZ, RZ, -R6 ;  /* 0x000000ffff007224 */ /* 0x000fc400078e0a06 */
[----:B------:R-:W-:Y:S02]  /*0780*/  IMAD.MOV.U32 R6, RZ, RZ, RZ ;  /* 0x000000ffff067224 */ /* 0x000fe400078e00ff */
[----:B------:R1:W2:Y:S01]  /*0790*/  R2UR UR8, R0 ;  /* 0x00000000000873c2 */ /* 0x0002a200000e0000 */
[----:B------:R-:W5:Y:S08]  /*07a0*/  F2I.FTZ.U32.TRUNC.NTZ R2, R2 ;  /* 0x0000000200027305 */ /* 0x000f70000021f000 */
[----:B-1----:R-:W1:Y:S01]  /*07b0*/  I2F.RP R0, R37 ;  /* 0x0000002500007306 */ /* 0x002e620000209400 */
[----:B-----5:R5:W2:Y:S07]  /*07c0*/  R2UR UR5, R2 ;  /* 0x00000000020573c2 */ /* 0x020aae00000e0000 */
[----:B-1----:R-:W1:Y:S01]  /*07d0*/  MUFU.RCP R0, R0 ;  /* 0x0000000000007308 */ /* 0x002e620000001000 */
[----:B-----5:R-:W-:-:S07]  /*07e0*/  IADD3 R2, R4, 0xffffffe, RZ ;  /* 0x0ffffffe04027810 */ /* 0x020fce0007ffe0ff */
[----:B---3--:R3:W5:Y:S01]  /*07f0*/  F2I.FTZ.U32.TRUNC.NTZ R3, R2 ;  /* 0x0000000200037305 */ /* 0x008762000021f000 */
[----:B--2---:R-:W-:Y:S01]  /*0800*/  UIADD3 UR6, URZ, -UR5, URZ ;  /* 0x800000053f067290 */ /* 0x004fe2000fffe03f */
[----:B-1----:R-:W-:Y:S01]  /*0810*/  IADD3 R0, R0, 0xffffffe, RZ ;  /* 0x0ffffffe00007810 */ /* 0x002fe20007ffe0ff */
[----:B---3--:R-:W-:Y:S02]  /*0820*/  IMAD.MOV.U32 R2, RZ, RZ, RZ ;  /* 0x000000ffff027224 */ /* 0x008fe400078e00ff */
[----:B------:R-:W-:-:S03]  /*0830*/  UIMAD UR6, UR6, UR13, URZ ;  /* 0x0000000d060672a4 */ /* 0x000fc6000f8e023f */
[----:B------:R-:W1:Y:S01]  /*0840*/  F2I.FTZ.U32.TRUNC.NTZ R7, R0 ;  /* 0x0000000000077305 */ /* 0x000e62000021f000 */
[----:B------:R-:W-:Y:S01]  /*0850*/  UIMAD.WIDE.U32 UR4, UR5, UR6, UR4 ;  /* 0x00000006050472a5 */ /* 0x000fe2000f8e0004 */
[----:B-----5:R-:W-:-:S03]  /*0860*/  IMAD.MOV R17, RZ, RZ, -R3 ;  /* 0x000000ffff117224 */ /* 0x020fc600078e0a03 */
[----:B----4-:R-:W-:Y:S01]  /*0870*/  UIMAD.WIDE.U32 UR4, UR5, UR7, URZ ;  /* 0x00000007050472a5 */ /* 0x010fe2000f8e003f */
[----:B------:R-:W-:-:S03]  /*0880*/  IMAD R17, R17, R38, RZ ;  /* 0x0000002611117224 */ /* 0x000fc600078e02ff */
[----:B------:R-:W-:Y:S01]  /*0890*/  UIMAD UR4, UR5, UR8, UR7 ;  /* 0x00000008050472a4 */ /* 0x000fe2000f8e0207 */
[----:B------:R-:W-:Y:S02]  /*08a0*/  IMAD.HI.U32 R17, R3, R17, R2 ;  /* 0x0000001103117227 */ /* 0x000fe400078e0002 */
[----:B------:R-:W-:Y:S02]  /*08b0*/  ULDC UR8, c[0x0][0x180] ;  /* 0x0000600000087ab9 */ /* 0x000fe40000000800 */
[----:B------:R-:W-:Y:S01]  /*08c0*/  UISETP.GT.U32.AND UP1, UPT, UR13, UR4, UPT ;  /* 0x000000040d00728c */ /* 0x000fe2000bf24070 */
[----:B-1----:R-:W-:Y:S01]  /*08d0*/  IMAD.MOV R8, RZ, RZ, -R7 ;  /* 0x000000ffff087224 */ /* 0x002fe200078e0a07 */
[----:B------:R-:W-:Y:S02]  /*08e0*/  UIADD3 UR6, UR9, UR8, URZ ;  /* 0x0000000809067290 */ /* 0x000fe4000fffe03f */
[----:B------:R-:W-:Y:S01]  /*08f0*/  UIADD3 UR9, UR8, -0x40, URZ ;  /* 0xffffffc008097890 */ /* 0x000fe2000fffe03f */
[----:B------:R-:W-:-:S04]  /*0900*/  IMAD R9, R8, R37, RZ ;  /* 0x0000002508097224 */ /* 0x000fc800078e02ff */
[----:B------:R-:W-:Y:S01]  /*0910*/  IMAD.HI.U32 R18, R7, R9, R6 ;  /* 0x0000000907127227 */ /* 0x000fe200078e0006 */
[----:B------:R-:W-:Y:S01]  /*0920*/  ISETP.GE.AND P0, PT, R154, UR9, PT ;  /* 0x000000099a007c0c */ /* 0x000fe2000bf06270 */
[----:B------:R-:W-:Y:S02]  /*0930*/  @!UP1 UIADD3 UR4, UR4, -UR13, URZ ;  /* 0x8000000d04049290 */ /* 0x000fe4000fffe03f */
[----:B------:R-:W-:Y:S01]  /*0940*/  @!UP1 UIADD3 UR5, UR5, 0x1, URZ ;  /* 0x0000000105059890 */ /* 0x000fe2000fffe03f */
[----:B------:R-:W-:Y:S01]  /*0950*/  SEL R4, RZ, 0x4, P0 ;  /* 0x00000004ff047807 */ /* 0x000fe20000000000 */
[----:B------:R-:W-:Y:S02]  /*0960*/  UISETP.GE.U32.AND UP0, UPT, UR4, UR13, UPT ;  /* 0x0000000d0400728c */ /* 0x000fe4000bf06070 */
[----:B------:R-:W-:-:S04]  /*0970*/  ULOP3.LUT UR4, UR12, UR11, URZ, 0x3c, !UPT ;  /* 0x0000000b0c047292 */ /* 0x000fc8000f8e3c3f */
[----:B------:R-:W-:-:S05]  /*0980*/  UISETP.GE.AND UP1, UPT, UR4, URZ, UPT ;  /* 0x0000003f0400728c */ /* 0x000fca000bf26270 */
[----:B------:R-:W-:Y:S02]  /*0990*/  @UP0 UIADD3 UR5, UR5, 0x1, URZ ;  /* 0x0000000105050890 */ /* 0x000fe4000fffe03f */
[----:B------:R-:W-:-:S04]  /*09a0*/  UISETP.NE.AND UP0, UPT, UR11, URZ, UPT ;  /* 0x0000003f0b00728c */ /* 0x000fc8000bf05270 */
[----:B------:R-:W-:Y:S02]  /*09b0*/  @!UP1 UIADD3 UR5, -UR5, URZ, URZ ;  /* 0x0000003f05059290 */ /* 0x000fe4000fffe13f */
[----:B------:R-:W-:-:S05]  /*09c0*/  UISETP.GT.AND UP1, UPT, UR6, 0x7f, UPT ;  /* 0x0000007f0600788c */ /* 0x000fca000bf24270 */
[----:B------:R-:W-:Y:S01]  /*09d0*/  @!UP0 ULOP3.LUT UR5, URZ, UR11, URZ, 0x33, !UPT ;  /* 0x0000000b3f058292 */ /* 0x000fe2000f8e333f */
[----:B------:R-:W-:Y:S01]  /*09e0*/  PLOP3.LUT P1, PT, PT, PT, UP1, 0x80, 0x0 ;  /* 0x000000000000781c */ /* 0x000fe20003f2f018 */
[----:B------:R-:W-:Y:S02]  /*09f0*/  UISETP.GT.AND UP0, UPT, UR6, 0x3f, UPT ;  /* 0x0000003f0600788c */ /* 0x000fe4000bf04270 */
[----:B------:R-:W-:Y:S01]  /*0a00*/  USHF.L.U32 UR4, UR5, 0x6, URZ ;  /* 0x0000000605047899 */ /* 0x000fe2000800063f */
[----:B------:R-:W-:Y:S01]  /*0a10*/  SEL R4, R4, RZ, P1 ;  /* 0x000000ff04047207 */ /* 0x000fe20000800000 */
[----:B------:R-:W-:-:S03]  /*0a20*/  USEL UR7, URZ, 0x4, !UP0 ;  /* 0x000000043f077887 */ /* 0x000fc6000c000000 */
[----:B------:R-:W-:Y:S01]  /*0a30*/  ISETP.NE.U32.AND P0, PT, R4, RZ, PT ;  /* 0x000000ff0400720c */ /* 0x000fe20003f05070 */
[----:B------:R-:W-:Y:S01]  /*0a40*/  IMAD.U32 R34, RZ, RZ, UR4 ;  /* 0x00000004ff227e24 */ /* 0x000fe2000f8e00ff */
[----:B------:R-:W-:Y:S01]  /*0a50*/  LOP3.LUT R0, R153, UR4, RZ, 0xfc, !PT ;  /* 0x0000000499007c12 */ /* 0x000fe2000f8efcff */
[----:B------:R-:W-:Y:S01]  /*0a60*/  UIADD3 UR4, -UR5, URZ, URZ ;  /* 0x0000003f05047290 */ /* 0x000fe2000fffe13f */
[----:B------:R-:W-:Y:S02]  /*0a70*/  IMAD.U32 R117, RZ, RZ, UR7 ;  /* 0x00000007ff757e24 */ /* 0x000fe4000f8e00ff */
[C-C-:B------:R-:W-:Y:S01]  /*0a80*/  LOP3.LUT R2, R34.reuse, 0x4, R153.reuse, 0xfe, !PT ;  /* 0x0000000422027812 */ /* 0x140fe200078efe99 */
[----:B------:R-:W-:Y:S01]  /*0a90*/  UIMAD UR4, UR11, UR4, UR12 ;  /* 0x000000040b0472a4 */ /* 0x000fe2000f8e020c */
[----:B------:R-:W-:Y:S01]  /*0aa0*/  IABS R19, R0 ;  /* 0x0000000000137213 */ /* 0x000fe20000000000 */
[----:B------:R-:W-:Y:S01]  /*0ab0*/  ULDC UR5, c[0x0][0x18c] ;  /* 0x0000630000057ab9 */ /* 0x000fe20000000800 */
[C-C-:B------:R-:W-:Y:S01]  /*0ac0*/  LOP3.LUT R3, R34.reuse, 0x8, R153.reuse, 0xfe, !PT ;  /* 0x0000000822037812 */ /* 0x140fe200078efe99 */
[----:B------:R-:W-:Y:S01]  /*0ad0*/  UIADD3 UR4, UR10, UR4, URZ ;  /* 0x000000040a047290 */ /* 0x000fe2000fffe03f */
[----:B------:R-:W-:Y:S01]  /*0ae0*/  IABS R20, R2 ;  /* 0x0000000200147213 */ /* 0x000fe20000000000 */
[C---:B------:R-:W-:Y:S01]  /*0af0*/  IMAD.HI.U32 R4, R17.reuse, R19, RZ ;  /* 0x0000001311047227 */ /* 0x040fe200078e00ff */
[----:B------:R-:W-:Y:S01]  /*0b00*/  IABS R22, R3 ;  /* 0x0000000300167213 */ /* 0x000fe20000000000 */
[----:B------:R-:W-:Y:S01]  /*0b10*/  ULDC.64 UR12, c[0x0][0x118] ;  /* 0x00004600000c7ab9 */ /* 0x000fe20000000a00 */
[----:B------:R-:W-:Y:S01]  /*0b20*/  LOP3.LUT R6, R34, 0x14, R153, 0xfe, !PT ;  /* 0x0000001422067812 */ /* 0x000fe200078efe99 */
[----:B------:R-:W-:Y:S01]  /*0b30*/  IMAD.HI.U32 R5, R17, R20, RZ ;  /* 0x0000001411057227 */ /* 0x000fe200078e00ff */
[----:B------:R-:W-:-:S02]  /*0b40*/  USHF.L.U32 UR5, UR5, 0x6, URZ ;  /* 0x0000000605057899 */ /* 0x000fc4000800063f */
[----:B------:R-:W-:Y:S01]  /*0b50*/  IABS R25, R6 ;  /* 0x0000000600197213 */ /* 0x000fe20000000000 */
[----:B------:R-:W-:Y:S01]  /*0b60*/  IMAD.MOV R10, RZ, RZ, -R4 ;  /* 0x000000ffff0a7224 */ /* 0x000fe200078e0a04 */
[----:B------:R-:W-:Y:S01]  /*0b70*/  LOP3.LUT R4, R34, 0xc, R153, 0xfe, !PT ;  /* 0x0000000c22047812 */ /* 0x000fe200078efe99 */
[----:B------:R-:W-:-:S03]  /*0b80*/  IMAD.HI.U32 R8, R17, R22, RZ ;  /* 0x0000001611087227 */ /* 0x000fc600078e00ff */
[----:B------:R-:W-:Y:S01]  /*0b90*/  IABS R23, R4 ;  /* 0x0000000400177213 */ /* 0x000fe20000000000 */
[----:B------:R-:W-:Y:S02]  /*0ba0*/  IMAD.MOV R5, RZ, RZ, -R5 ;  /* 0x000000ffff057224 */ /* 0x000fe400078e0a05 */
[----:B------:R-:W-:Y:S01]  /*0bb0*/  IMAD.MOV R7, RZ, RZ, -R8 ;  /* 0x000000ffff077224 */ /* 0x000fe200078e0a08 */
[--C-:B------:R-:W-:Y:S01]  /*0bc0*/  LOP3.LUT R8, R34, 0x1c, R153.reuse, 0xfe, !PT ;  /* 0x0000001c22087812 */ /* 0x100fe200078efe99 */
[----:B------:R-:W-:Y:S01]  /*0bd0*/  IMAD R20, R38, R5, R20 ;  /* 0x0000000526147224 */ /* 0x000fe200078e0214 */
[--C-:B------:R-:W-:Y:S01]  /*0be0*/  LOP3.LUT R5, R34, 0x10, R153.reuse, 0xfe, !PT ;  /* 0x0000001022057812 */ /* 0x100fe200078efe99 */
[----:B------:R-:W-:Y:S01]  /*0bf0*/  IMAD R22, R38, R7, R22 ;  /* 0x0000000726167224 */ /* 0x000fe200078e0216 */
[----:B------:R-:W-:Y:S01]  /*0c00*/  LOP3.LUT R7, R34, 0x18, R153, 0xfe, !PT ;  /* 0x0000001822077812 */ /* 0x000fe200078efe99 */
[----:B------:R-:W-:Y:S01]  /*0c10*/  IMAD.HI.U32 R9, R17, R23, RZ ;  /* 0x0000001711097227 */ /* 0x000fe200078e00ff */
[----:B------:R-:W-:-:S02]  /*0c20*/  IABS R24, R5 ;  /* 0x0000000500187213 */ /* 0x000fc40000000000 */
[----:B------:R-:W-:Y:S01]  /*0c30*/  IABS R26, R7 ;  /* 0x00000007001a7213 */ /* 0x000fe20000000000 */
[----:B------:R-:W-:Y:S01]  /*0c40*/  IMAD.MOV R11, RZ, RZ, -R9 ;  /* 0x000000ffff0b7224 */ /* 0x000fe200078e0a09 */
[----:B------:R-:W-:Y:S01]  /*0c50*/  IABS R27, R8 ;  /* 0x00000008001b7213 */ /* 0x000fe20000000000 */
[C---:B------:R-:W-:Y:S01]  /*0c60*/  IMAD R19, R38.reuse, R10, R19 ;  /* 0x0000000a26137224 */ /* 0x040fe200078e0213 */
[C---:B------:R-:W-:Y:S01]  /*0c70*/  ISETP.GT.U32.AND P3, PT, R38.reuse, R20, PT ;  /* 0x000000142600720c */ /* 0x040fe20003f64070 */
[C---:B------:R-:W-:Y:S01]  /*0c80*/  IMAD.HI.U32 R9, R17.reuse, R24, RZ ;  /* 0x0000001811097227 */ /* 0x040fe200078e00ff */
[C---:B------:R-:W-:Y:S02]  /*0c90*/  ISETP.GT.U32.AND P2, PT, R38.reuse, R22, PT ;  /* 0x000000162600720c */ /* 0x040fe40003f44070 */
[----:B------:R-:W-:Y:S01]  /*0ca0*/  ISETP.GT.U32.AND P5, PT, R38, R19, PT ;  /* 0x000000132600720c */ /* 0x000fe20003fa4070 */
[----:B------:R-:W-:-:S04]  /*0cb0*/  IMAD.HI.U32 R10, R17, R25, RZ ;  /* 0x00000019110a7227 */ /* 0x000fc800078e00ff */
[----:B------:R-:W-:Y:S02]  /*0cc0*/  IMAD R23, R38, R11, R23 ;  /* 0x0000000b26177224 */ /* 0x000fe400078e0217 */
[----:B------:R-:W-:-:S03]  /*0cd0*/  IMAD.HI.U32 R11, R17, R26, RZ ;  /* 0x0000001a110b7227 */ /* 0x000fc600078e00ff */
[----:B------:R-:W-:Y:S01]  /*0ce0*/  ISETP.GT.U32.AND P4, PT, R38, R23, PT ;  /* 0x000000172600720c */ /* 0x000fe20003f84070 */
[----:B------:R-:W-:Y:S01]  /*0cf0*/  IMAD.MOV R13, RZ, RZ, -R9 ;  /* 0x000000ffff0d7224 */ /* 0x000fe200078e0a09 */
[----:B------:R-:W-:Y:S01]  /*0d00*/  LOP3.LUT R9, R34, 0x20, R153, 0xfe, !PT ;  /* 0x0000002022097812 */ /* 0x000fe200078efe99 */
[----:B------:R-:W-:Y:S02]  /*0d10*/  IMAD.MOV R12, RZ, RZ, -R10 ;  /* 0x000000ffff0c7224 */ /* 0x000fe400078e0a0a */
[----:B------:R-:W-:Y:S01]  /*0d20*/  IMAD.HI.U32 R10, R17, R27, RZ ;  /* 0x0000001b110a7227 */ /* 0x000fe200078e00ff */
[----:B------:R-:W-:-:S03]  /*0d30*/  IABS R28, R9 ;  /* 0x00000009001c7213 */ /* 0x000fc60000000000 */
[----:B------:R-:W-:Y:S02]  /*0d40*/  IMAD.MOV R11, RZ, RZ, -R11 ;  /* 0x000000ffff0b7224 */ /* 0x000fe400078e0a0b */
[----:B------:R-:W-:Y:S02]  /*0d50*/  IMAD R25, R38, R12, R25 ;  /* 0x0000000c26197224 */ /* 0x000fe400078e0219 */
[----:B------:R-:W-:Y:S01]  /*0d60*/  IMAD.MOV R12, RZ, RZ, -R10 ;  /* 0x000000ffff0c7224 */ /* 0x000fe200078e0a0a */
[--C-:B------:R-:W-:Y:S01]  /*0d70*/  LOP3.LUT R10, R34, 0x24, R153.reuse, 0xfe, !PT ;  /* 0x00000024220a7812 */ /* 0x100fe200078efe99 */
[----:B------:R-:W-:Y:S01]  /*0d80*/  IMAD R26, R38, R11, R26 ;  /* 0x0000000b261a7224 */ /* 0x000fe200078e021a */
[----:B------:R-:W-:Y:S01]  /*0d90*/  LOP3.LUT R11, R34, 0x28, R153, 0xfe, !PT ;  /* 0x00000028220b7812 */ /* 0x000fe200078efe99 */
[----:B------:R-:W-:Y:S01]  /*0da0*/  IMAD R27, R38, R12, R27 ;  /* 0x0000000c261b7224 */ /* 0x000fe200078e021b */
[----:B------:R-:W-:Y:S01]  /*0db0*/  LOP3.LUT R12, R34, 0x3c, R153, 0xfe, !PT ;  /* 0x0000003c220c7812 */ /* 0x000fe200078efe99 */
[----:B------:R-:W-:Y:S01]  /*0dc0*/  IMAD R24, R38, R13, R24 ;  /* 0x0000000d26187224 */ /* 0x000fe200078e0218 */
[----:B------:R-:W-:Y:S01]  /*0dd0*/  IABS R29, R10 ;  /* 0x0000000a001d7213 */ /* 0x000fe20000000000 */
[----:B------:R-:W-:Y:S01]  /*0de0*/  IMAD.HI.U32 R14, R17, R28, RZ ;  /* 0x0000001c110e7227 */ /* 0x000fe200078e00ff */
[----:B------:R-:W-:-:S02]  /*0df0*/  IABS R30, R11 ;  /* 0x0000000b001e7213 */ /* 0x000fc40000000000 */
[----:B------:R-:W-:Y:S01]  /*0e00*/  LOP3.LUT R13, R34, 0x2c, R153, 0xfe, !PT ;  /* 0x0000002c220d7812 */ /* 0x000fe200078efe99 */
[----:B------:R-:W-:Y:S01]  /*0e10*/  IMAD.MOV R21, RZ, RZ, -R14 ;  /* 0x000000ffff157224 */ /* 0x000fe200078e0a0e */
[----:B------:R-:W-:Y:S01]  /*0e20*/  IABS R35, R12 ;  /* 0x0000000c00237213 */ /* 0x000fe20000000000 */
[----:B------:R-:W-:Y:S01]  /*0e30*/  @!P3 IMAD.IADD R20, R20, 0x1, -R38 ;  /* 0x000000011414b824 */ /* 0x000fe200078e0a26 */
[----:B------:R-:W-:Y:S01]  /*0e40*/  IABS R32, R13 ;  /* 0x0000000d00207213 */ /* 0x000fe20000000000 */
[----:B------:R-:W-:Y:S01]  /*0e50*/  IMAD.HI.U32 R14, R17, R29, RZ ;  /* 0x0000001d110e7227 */ /* 0x000fe200078e00ff */
[----:B------:R-:W-:-:S03]  /*0e60*/  ISETP.GT.U32.AND P1, PT, R38, R24, PT ;  /* 0x000000182600720c */ /* 0x000fc60003f24070 */
[----:B------:R-:W-:-:S04]  /*0e70*/  IMAD.HI.U32 R15, R17, R30, RZ ;  /* 0x0000001e110f7227 */ /* 0x000fc800078e00ff */
[C---:B------:R-:W-:Y:S02]  /*0e80*/  IMAD R28, R38.reuse, R21, R28 ;  /* 0x00000015261c7224 */ /* 0x040fe400078e021c */
[----:B------:R-:W-:Y:S01]  /*0e90*/  @!P4 IMAD.IADD R23, R23, 0x1, -R38 ;  /* 0x000000011717c824 */ /* 0x000fe200078e0a26 */
[----:B------:R-:W-:Y:S01]  /*0ea0*/  ISETP.GT.U32.AND P4, PT, R38, R20, PT ;  /* 0x000000142600720c */ /* 0x000fe20003f84070 */
[----:B------:R-:W-:-:S04]  /*0eb0*/  IMAD.HI.U32 R16, R17, R35, RZ ;  /* 0x0000002311107227 */ /* 0x000fc800078e00ff */
        /* <DEDUP_REMOVED lines=8> */
[----:B------:R-:W-:Y:S01]  /*0f40*/  LOP3.LUT R15, R34, 0x34, R153, 0xfe, !PT ;  /* 0x00000034220f7812 */ /* 0x000fe200078efe99 */
[--C-:B------:R-:W-:Y:S01]  /*0f50*/  @!P2 IMAD.IADD R22, R22, 0x1, -R38.reuse ;  /* 0x000000011616a824 */ /* 0x100fe200078e0a26 */
[C---:B------:R-:W-:Y:S01]  /*0f60*/  ISETP.GT.U32.AND P2, PT, R38.reuse, R23, PT ;  /* 0x000000172600720c */ /* 0x040fe20003f44070 */
[----:B------:R-:W-:Y:S01]  /*0f70*/  IMAD R35, R38, R16, R35 ;  /* 0x0000001026237224 */ /* 0x000fe200078e0223 */
[----:B------:R-:W-:Y:S01]  /*0f80*/  LOP3.LUT R16, R34, 0x38, R153, 0xfe, !PT ;  /* 0x0000003822107812 */ /* 0x000fe200078efe99 */
[----:B------:R-:W-:Y:S01]  /*0f90*/  IMAD R29, R38, R21, R29 ;  /* 0x00000015261d7224 */ /* 0x000fe200078e021d */
[----:B------:R-:W-:Y:S01]  /*0fa0*/  IABS R34, R15 ;  /* 0x0000000f00227213 */ /* 0x000fe20000000000 */
[----:B------:R-:W-:Y:S01]  /*0fb0*/  @!P1 IMAD.IADD R24, R24, 0x1, -R38 ;  /* 0x0000000118189824 */ /* 0x000fe200078e0a26 */
[C---:B------:R-:W-:Y:S01]  /*0fc0*/  ISETP.GT.U32.AND P1, PT, R38.reuse, R22, PT ;  /* 0x000000162600720c */ /* 0x040fe20003f24070 */
[----:B------:R-:W-:Y:S01]  /*0fd0*/  IMAD.HI.U32 R21, R17, R33, RZ ;  /* 0x0000002111157227 */ /* 0x000fe200078e00ff */
[----:B------:R-:W-:-:S02]  /*0fe0*/  ISETP.GT.U32.AND P6, PT, R38, R35, PT ;  /* 0x000000232600720c */ /* 0x000fc40003fc4070 */
[----:B------:R-:W-:Y:S01]  /*0ff0*/  IABS R36, R16 ;  /* 0x0000001000247213 */ /* 0x000fe20000000000 */
[----:B------:R-:W-:Y:S02]  /*1000*/  IMAD R31, R38, R31, R32 ;  /* 0x0000001f261f7224 */ /* 0x000fe400078e0220 */
[----:B------:R-:W-:Y:S01]  /*1010*/  @!P4 IMAD.IADD R20, R20, 0x1, -R38 ;  /* 0x000000011414c824 */ /* 0x000fe200078e0a26 */
[----:B------:R-:W-:Y:S01]  /*1020*/  ISETP.GT.U32.AND P4, PT, R38, R27, PT ;  /* 0x0000001b2600720c */ /* 0x000fe20003f84070 */
[----:B------:R-:W-:Y:S02]  /*1030*/  IMAD.MOV R32, RZ, RZ, -R21 ;  /* 0x000000ffff207224 */ /* 0x000fe400078e0a15 */
[----:B------:R-:W-:-:S04]  /*1040*/  IMAD.HI.U32 R21, R17, R34, RZ ;  /* 0x0000002211157227 */ /* 0x000fc800078e00ff */
[----:B------:R-:W-:Y:S02]  /*1050*/  IMAD.MOV R21, RZ, RZ, -R21 ;  /* 0x000000ffff157224 */ /* 0x000fe400078e0a15 */
[C---:B------:R-:W-:Y:S02]  /*1060*/  IMAD R32, R38.reuse, R32, R33 ;  /* 0x0000002026207224 */ /* 0x040fe400078e0221 */
[----:B------:R-:W-:Y:S02]  /*1070*/  IMAD R33, R38, R21, R34 ;  /* 0x0000001526217224 */ /* 0x000fe400078e0222 */
[--C-:B------:R-:W-:Y:S01]  /*1080*/  @!P1 IMAD.IADD R22, R22, 0x1, -R38.reuse ;  /* 0x0000000116169824 */ /* 0x100fe200078e0a26 */
[C---:B------:R-:W-:Y:S01]  /*1090*/  ISETP.GT.U32.AND P1, PT, R38.reuse, R28, PT ;  /* 0x0000001c2600720c */ /* 0x040fe20003f24070 */
[--C-:B------:R-:W-:Y:S01]  /*10a0*/  @!P4 IMAD.IADD R27, R27, 0x1, -R38.reuse ;  /* 0x000000011b1bc824 */ /* 0x100fe200078e0a26 */
[C---:B------:R-:W-:Y:S01]  /*10b0*/  ISETP.GT.U32.AND P4, PT, R38.reuse, R33, PT ;  /* 0x000000212600720c */ /* 0x040fe20003f84070 */
[--C-:B------:R-:W-:Y:S01]  /*10c0*/  @!P6 IMAD.IADD R35, R35, 0x1, -R38.reuse ;  /* 0x000000012323e824 */ /* 0x100fe200078e0a26 */
[----:B------:R-:W-:Y:S01]  /*10d0*/  ISETP.GT.U32.AND P6, PT, R38, R24, PT ;  /* 0x000000182600720c */ /* 0x000fe20003fc4070 */
[----:B------:R-:W-:-:S02]  /*10e0*/  @!P5 IMAD.IADD R19, R19, 0x1, -R38 ;  /* 0x000000011313d824 */ /* 0x000fc400078e0a26 */
[----:B------:R-:W-:Y:S01]  /*10f0*/  IMAD.HI.U32 R17, R17, R36, RZ ;  /* 0x0000002411117227 */ /* 0x000fe200078e00ff */
[C---:B------:R-:W-:Y:S02]  /*1100*/  ISETP.GT.U32.AND P5, PT, R38.reuse, R35, PT ;  /* 0x000000232600720c */ /* 0x040fe40003fa4070 */
[----:B------:R-:W-:Y:S01]  /*1110*/  ISETP.GT.U32.AND P3, PT, R38, R19, PT ;  /* 0x000000132600720c */ /* 0x000fe20003f64070 */
[----:B------:R-:W-:Y:S02]  /*1120*/  IMAD.MOV R17, RZ, RZ, -R17 ;  /* 0x000000ffff117224 */ /* 0x000fe400078e0a11 */
[--C-:B------:R-:W-:Y:S02]  /*1130*/  @!P1 IMAD.IADD R28, R28, 0x1, -R38.reuse ;  /* 0x000000011c1c9824 */ /* 0x100fe400078e0a26 */
[----:B------:R-:W-:Y:S02]  /*1140*/  @!P4 IMAD.IADD R33, R33, 0x1, -R38 ;  /* 0x000000012121c824 */ /* 0x000fe400078e0a26 */
[C---:B------:R-:W-:Y:S01]  /*1150*/  IMAD R34, R38.reuse, R17, R36 ;  /* 0x0000001126227224 */ /* 0x040fe200078e0224 */
[C---:B------:R-:W-:Y:S01]  /*1160*/  ISETP.GT.U32.AND P4, PT, R38.reuse, R28, PT ;  /* 0x0000001c2600720c */ /* 0x040fe20003f84070 */
[--C-:B------:R-:W-:Y:S01]  /*1170*/  @!P2 IMAD.IADD R23, R23, 0x1, -R38.reuse ;  /* 0x000000011717a824 */ /* 0x100fe200078e0a26 */
[C---:B------:R-:W-:Y:S01]  /*1180*/  ISETP.GT.U32.AND P2, PT, R38.reuse, R29, PT ;  /* 0x0000001d2600720c */ /* 0x040fe20003f44070 */
[--C-:B------:R-:W-:Y:S01]  /*1190*/  @!P5 IMAD.IADD R35, R35, 0x1, -R38.reuse ;  /* 0x000000012323d824 */ /* 0x100fe200078e0a26 */
[C---:B------:R-:W-:Y:S01]  /*11a0*/  ISETP.GT.U32.AND P5, PT, R38.reuse, R25, PT ;  /* 0x000000192600720c */ /* 0x040fe20003fa4070 */
[--C-:B------:R-:W-:Y:S01]  /*11b0*/  @!P3 IMAD.IADD R19, R19, 0x1, -R38.reuse ;  /* 0x000000011313b824 */ /* 0x100fe200078e0a26 */
[----:B------:R-:W-:Y:S01]  /*11c0*/  ISETP.GT.U32.AND P1, PT, R38, R34, PT ;  /* 0x000000222600720c */ /* 0x000fe20003f24070 */
[----:B------:R-:W-:Y:S01]  /*11d0*/  @!P6 IMAD.IADD R24, R24, 0x1, -R38 ;  /* 0x000000011818e824 */ /* 0x000fe200078e0a26 */
[C---:B------:R-:W-:Y:S01]  /*11e0*/  ISETP.GT.U32.AND P3, PT, R38.reuse, R26, PT ;  /* 0x0000001a2600720c */ /* 0x040fe20003f64070 */
[----:B------:R-:W-:Y:S01]  /*11f0*/  IMAD.U32 R17, RZ, RZ, UR4 ;  /* 0x00000004ff117e24 */ /* 0x000fe2000f8e00ff */
[----:B------:R-:W-:Y:S01]  /*1200*/  ISETP.GT.U32.AND P6, PT, R38, R30, PT ;  /* 0x0000001e2600720c */ /* 0x000fe20003fc4070 */
[----:B------:R-:W-:-:S02]  /*1210*/  IMAD.MOV.U32 R21, RZ, RZ, R20 ;  /* 0x000000ffff157224 */ /* 0x000fc400078e0014 */
[----:B------:R-:W-:Y:S01]  /*1220*/  @!P4 IMAD.IADD R28, R28, 0x1, -R38 ;  /* 0x000000011c1cc824 */ /* 0x000fe200078e0a26 */
[----:B------:R-:W-:Y:S01]  /*1230*/  ISETP.GE.AND P4, PT, R3, RZ, PT ;  /* 0x000000ff0300720c */ /* 0x000fe20003f86270 */
[----:B------:R-:W-:Y:S02]  /*1240*/  IMAD R17, R17, 0x40, R154 ;  /* 0x0000004011117824 */ /* 0x000fe400078e029a */
[--C-:B------:R-:W-:Y:S01]  /*1250*/  @!P5 IMAD.IADD R25, R25, 0x1, -R38.reuse ;  /* 0x000000011919d824 */ /* 0x100fe200078e0a26 */
[----:B------:R-:W-:Y:S01]  /*1260*/  ISETP.GT.U32.AND P5, PT, R38, R31, PT ;  /* 0x0000001f2600720c */ /* 0x000fe20003fa4070 */
[--C-:B------:R-:W-:Y:S01]  /*1270*/  @!P1 IMAD.IADD R34, R34, 0x1, -R38.reuse ;  /* 0x0000000122229824 */ /* 0x100fe200078e0a26 */
[----:B------:R-:W-:Y:S01]  /*1280*/  IABS R36, R17 ;  /* 0x0000001100247213 */ /* 0x000fe20000000000 */
[--C-:B------:R-:W-:Y:S01]  /*1290*/  @!P3 IMAD.IADD R26, R26, 0x1, -R38.reuse ;  /* 0x000000011a1ab824 */ /* 0x100fe200078e0a26 */
[----:B------:R-:W-:Y:S01]  /*12a0*/  ISETP.GT.U32.AND P3, PT, R38, R32, PT ;  /* 0x000000202600720c */ /* 0x000fe20003f64070 */
[--C-:B------:R-:W-:Y:S01]  /*12b0*/  @!P2 IMAD.IADD R29, R29, 0x1, -R38.reuse ;  /* 0x000000011d1da824 */ /* 0x100fe200078e0a26 */
[----:B------:R-:W-:Y:S01]  /*12c0*/  ISETP.GE.AND P2, PT, R153, c[0x0][0x180], PT ;  /* 0x0000600099007a0c */ /* 0x000fe20003f46270 */
[----:B------:R-:W-:Y:S01]  /*12d0*/  @!P6 IMAD.IADD R30, R30, 0x1, -R38 ;  /* 0x000000011e1ee824 */ /* 0x000fe200078e0a26 */
[C---:B------:R-:W-:Y:S01]  /*12e0*/  ISETP.GT.U32.AND P6, PT, R38.reuse, R25, PT ;  /* 0x000000192600720c */ /* 0x040fe20003fc4070 */
[----:B------:R-:W-:Y:S01]  /*12f0*/  @!P4 IMAD.MOV R22, RZ, RZ, -R22 ;  /* 0x000000ffff16c224 */ /* 0x000fe200078e0a16 */
[----:B------:R-:W-:Y:S01]  /*1300*/  ISETP.GT.U32.AND P4, PT, R38, R34, PT ;  /* 0x000000222600720c */ /* 0x000fe20003f84070 */
[----:B------:R-:W-:Y:S01]  /*1310*/  IMAD.HI.U32 R18, R18, R36, RZ ;  /* 0x0000002412127227 */ /* 0x000fe200078e00ff */
[----:B------:R-:W-:-:S02]  /*1320*/  SEL R39, R117, RZ, !P2 ;  /* 0x000000ff75277207 */ /* 0x000fc40005000000 */
[C---:B------:R-:W-:Y:S01]  /*1330*/  ISETP.GT.U32.AND P2, PT, R38.reuse, R30, PT ;  /* 0x0000001e2600720c */ /* 0x040fe20003f44070 */
[--C-:B------:R-:W-:Y:S01]  /*1340*/  @!P5 IMAD.IADD R31, R31, 0x1, -R38.reuse ;  /* 0x000000011f1fd824 */ /* 0x100fe200078e0a26 */
[----:B------:R-:W-:Y:S01]  /*1350*/  ISETP.GT.U32.AND P5, PT, R38, R26, PT ;  /* 0x0000001a2600720c */ /* 0x000fe20003fa4070 */
[----:B------:R-:W-:Y:S01]  /*1360*/  @!P3 IMAD.IADD R32, R32, 0x1, -R38 ;  /* 0x000000012020b824 */ /* 0x000fe200078e0a26 */
[C---:B------:R-:W-:Y:S01]  /*1370*/  ISETP.GT.U32.AND P3, PT, R38.reuse, R27, PT ;  /* 0x0000001b2600720c */ /* 0x040fe20003f64070 */
[----:B------:R-:W-:Y:S01]  /*1380*/  IMAD.MOV R18, RZ, RZ, -R18 ;  /* 0x000000ffff127224 */ /* 0x000fe200078e0a12 */
[----:B------:R-:W-:Y:S01]  /*1390*/  ISETP.GT.U32.AND P1, PT, R38, R29, PT ;  /* 0x0000001d2600720c */ /* 0x000fe20003f24070 */
[--C-:B------:R-:W-:Y:S01]  /*13a0*/  @!P6 IMAD.IADD R25, R25, 0x1, -R38.reuse ;  /* 0x000000011919e824 */ /* 0x100fe200078e0a26 */
[----:B------:R-:W-:Y:S01]  /*13b0*/  ISETP.GE.AND P6, PT, R5, RZ, PT ;  /* 0x000000ff0500720c */ /* 0x000fe20003fc6270 */
[----:B------:R-:W-:Y:S01]  /*13c0*/  @!P4 IMAD.IADD R34, R34, 0x1, -R38 ;  /* 0x000000012222c824 */ /* 0x000fe200078e0a26 */
[----:B------:R-:W-:Y:S01]  /*13d0*/  ISETP.GE.AND P4, PT, R9, RZ, PT ;  /* 0x000000ff0900720c */ /* 0x000fe20003f86270 */
[----:B------:R-:W-:-:S02]  /*13e0*/  IMAD R18, R37, R18, R36 ;  /* 0x0000001225127224 */ /* 0x000fc400078e0224 */
[--C-:B------:R-:W-:Y:S01]  /*13f0*/  @!P2 IMAD.IADD R30, R30, 0x1, -R38.reuse ;  /* 0x000000011e1ea824 */ /* 0x100fe200078e0a26 */
[----:B------:R-:W-:Y:S01]  /*1400*/  ISETP.GT.U32.AND P2, PT, R38, R31, PT ;  /* 0x0000001f2600720c */ /* 0x000fe20003f44070 */
[--C-:B------:R-:W-:Y:S01]  /*1410*/  @!P5 IMAD.IADD R26, R26, 0x1, -R38.reuse ;  /* 0x000000011a1ad824 */ /* 0x100fe200078e0a26 */
[----:B------:R-:W-:Y:S01]  /*1420*/  ISETP.GE.AND P5, PT, R0, RZ, PT ;  /* 0x000000ff0000720c */ /* 0x000fe20003fa6270 */
[--C-:B------:R-:W-:Y:S01]  /*1430*/  @!P3 IMAD.IADD R27, R27, 0x1, -R38.reuse ;  /* 0x000000011b1bb824 */ /* 0x100fe200078e0a26 */
[----:B------:R-:W-:Y:S01]  /*1440*/  ISETP.GE.AND P3, PT, R2, RZ, PT ;  /* 0x000000ff0200720c */ /* 0x000fe20003f66270 */
[----:B------:R-:W-:Y:S01]  /*1450*/  @!P1 IMAD.IADD R29, R29, 0x1, -R38 ;  /* 0x000000011d1d9824 */ /* 0x000fe200078e0a26 */
[----:B------:R-:W-:Y:S01]  /*1460*/  ISETP.GE.AND P1, PT, R4, RZ, PT ;  /* 0x000000ff0400720c */ /* 0x000fe20003f26270 */
[----:B------:R-:W-:Y:S01]  /*1470*/  @!P6 IMAD.MOV R24, RZ, RZ, -R24 ;  /* 0x000000ffff18e224 */ /* 0x000fe200078e0a18 */
[----:B------:R-:W-:Y:S01]  /*1480*/  ISETP.GE.AND P6, PT, R152, c[0x0][0x180], PT ;  /* 0x0000600098007a0c */ /* 0x000fe20003fc6270 */
[----:B------:R-:W-:Y:S01]  /*1490*/  @!P4 IMAD.MOV R28, RZ, RZ, -R28 ;  /* 0x000000ffff1cc224 */ /* 0x000fe200078e0a1c */
[----:B------:R-:W-:-:S02]  /*14a0*/  ISETP.GT.U32.AND P4, PT, R37, R18, PT ;  /* 0x000000122500720c */ /* 0x000fc40003f84070 */
[----:B------:R-:W-:Y:S01]  /*14b0*/  SEL R20, R117, RZ, !P6 ;  /* 0x000000ff75147207 */ /* 0x000fe20007000000 */
[----:B------:R-:W-:Y:S01]  /*14c0*/  @!P2 IMAD.IADD R31, R31, 0x1, -R38 ;  /* 0x000000011f1fa824 */ /* 0x000fe200078e0a26 */
[----:B------:R-:W-:Y:S01]  /*14d0*/  ISETP.GE.AND P2, PT, R6, RZ, PT ;  /* 0x000000ff0600720c */ /* 0x000fe20003f46270 */
[----:B------:R-:W-:Y:S01]  /*14e0*/  @!P5 IMAD.MOV R19, RZ, RZ, -R19 ;  /* 0x000000ffff13d224 */ /* 0x000fe200078e0a13 */
[C---:B------:R-:W-:Y:S01]  /*14f0*/  ISETP.GT.U32.AND P5, PT, R38.reuse, R32, PT ;  /* 0x000000202600720c */ /* 0x040fe20003fa4070 */
[----:B------:R-:W-:Y:S01]  /*1500*/  @!P3 IMAD.MOV R21, RZ, RZ, -R21 ;  /* 0x000000ffff15b224 */ /* 0x000fe200078e0a15 */
[----:B------:R-:W-:Y:S01]  /*1510*/  ISETP.GT.U32.AND P3, PT, R38, R33, PT ;  /* 0x000000212600720c */ /* 0x000fe20003f64070 */
[----:B------:R-:W-:Y:S01]  /*1520*/  @!P1 IMAD.MOV R23, RZ, RZ, -R23 ;  /* 0x000000ffff179224 */ /* 0x000fe200078e0a17 */
[----:B------:R-:W-:-:S03]  /*1530*/  ISETP.NE.U32.AND P1, PT, R39, RZ, PT ;  /* 0x000000ff2700720c */ /* 0x000fc60003f25070 */
[----:B------:R-:W-:Y:S01]  /*1540*/  @!P4 IMAD.IADD R18, R18, 0x1, -R37 ;  /* 0x000000011212c824 */ /* 0x000fe200078e0a25 */
[----:B------:R-:W-:-:S03]  /*1550*/  ISETP.GE.AND P4, PT, R12, RZ, PT ;  /* 0x000000ff0c00720c */ /* 0x000fc60003f86270 */
[----:B------:R-:W-:Y:S01]  /*1560*/  @!P2 IMAD.MOV R25, RZ, RZ, -R25 ;  /* 0x000000ffff19a224 */ /* 0x000fe200078e0a19 */
[----:B------:R-:W-:Y:S01]  /*1570*/  ISETP.GT.U32.AND P6, PT, R37, R18, PT ;  /* 0x000000122500720c */ /* 0x000fe20003fc4070 */
[--C-:B------:R-:W-:Y:S01]  /*1580*/  @!P5 IMAD.IADD R32, R32, 0x1, -R38.reuse ;  /* 0x000000012020d824 */ /* 0x100fe200078e0a26 */
[----:B------:R-:W-:Y:S01]  /*1590*/  ISETP.GE.AND P5, PT, R7, RZ, PT ;  /* 0x000000ff0700720c */ /* 0x000fe20003fa6270 */
[----:B------:R-:W-:Y:S01]  /*15a0*/  @!P3 IMAD.IADD R33, R33, 0x1, -R38 ;  /* 0x000000012121b824 */ /* 0x000fe200078e0a26 */
[----:B------:R-:W-:Y:S02]  /*15b0*/  ISETP.GE.AND P3, PT, R8, RZ, PT ;  /* 0x000000ff0800720c */ /* 0x000fe40003f66270 */
[----:B------:R-:W-:-:S03]  /*15c0*/  ISETP.GE.AND P2, PT, R10, RZ, PT ;  /* 0x000000ff0a00720c */ /* 0x000fc60003f46270 */
[----:B------:R-:W-:Y:S01]  /*15d0*/  @!P4 IMAD.MOV R35, RZ, RZ, -R35 ;  /* 0x000000ffff23c224 */ /* 0x000fe200078e0a23 */
[----:B------:R-:W-:-:S03]  /*15e0*/  ISETP.GE.AND P4, PT, R17, RZ, PT ;  /* 0x000000ff1100720c */ /* 0x000fc60003f86270 */
[----:B------:R-:W-:Y:S01]  /*15f0*/  @!P6 IMAD.IADD R18, R18, 0x1, -R37 ;  /* 0x000000011212e824 */ /* 0x000fe200078e0a25 */
[----:B------:R-:W-:Y:S01]  /*1600*/  ISETP.NE.AND P6, PT, RZ, c[0x0][0x17c], PT ;  /* 0x00005f00ff007a0c */ /* 0x000fe20003fc5270 */
[----:B------:R-:W-:Y:S01]  /*1610*/  @!P5 IMAD.MOV R26, RZ, RZ, -R26 ;  /* 0x000000ffff1ad224 */ /* 0x000fe200078e0a1a */
[----:B------:R-:W-:Y:S01]  /*1620*/  ISETP.GE.AND P5, PT, R11, RZ, PT ;  /* 0x000000ff0b00720c */ /* 0x000fe20003fa6270 */
[----:B------:R-:W-:Y:S01]  /*1630*/  @!P3 IMAD.MOV R27, RZ, RZ, -R27 ;  /* 0x000000ffff1bb224 */ /* 0x000fe200078e0a1b */
[----:B------:R-:W-:Y:S01]  /*1640*/  ISETP.GE.AND P3, PT, R13, RZ, PT ;  /* 0x000000ff0d00720c */ /* 0x000fe20003f66270 */
[----:B------:R-:W-:Y:S01]  /*1650*/  @!P2 IMAD.MOV R29, RZ, RZ, -R29 ;  /* 0x000000ffff1da224 */ /* 0x000fe200078e0a1d */
[----:B------:R-:W-:-:S03]  /*1660*/  ISETP.GE.AND P2, PT, R14, RZ, PT ;  /* 0x000000ff0e00720c */ /* 0x000fc60003f46270 */
[----:B------:R-:W-:Y:S01]  /*1670*/  @!P4 IMAD.MOV R18, RZ, RZ, -R18 ;  /* 0x000000ffff12c224 */ /* 0x000fe200078e0a12 */
[----:B------:R-:W-:-:S05]  /*1680*/  ISETP.NE.AND P4, PT, RZ, c[0x0][0x178], PT ;  /* 0x00005e00ff007a0c */ /* 0x000fca0003f85270 */
[----:B------:R-:W-:Y:S01]  /*1690*/  @!P5 IMAD.MOV R30, RZ, RZ, -R30 ;  /* 0x000000ffff1ed224 */ /* 0x000fe200078e0a1e */
[----:B------:R-:W-:Y:S01]  /*16a0*/  ISETP.GE.AND P5, PT, R15, RZ, PT ;  /* 0x000000ff0f00720c */ /* 0x000fe20003fa6270 */
[----:B------:R-:W-:Y:S01]  /*16b0*/  @!P3 IMAD.MOV R31, RZ, RZ, -R31 ;  /* 0x000000ffff1fb224 */ /* 0x000fe200078e0a1f */
[----:B------:R-:W-:Y:S01]  /*16c0*/  ISETP.GE.AND P3, PT, R151, c[0x0][0x180], PT ;  /* 0x0000600097007a0c */ /* 0x000fe20003f66270 */
[----:B------:R-:W-:Y:S01]  /*16d0*/  @!P2 IMAD.MOV R32, RZ, RZ, -R32 ;  /* 0x000000ffff20a224 */ /* 0x000fe200078e0a20 */
[----:B------:R-:W-:Y:S02]  /*16e0*/  ISETP.NE.U32.AND P2, PT, R20, RZ, PT ;  /* 0x000000ff1400720c */ /* 0x000fe40003f45070 */
[----:B------:R-:W-:Y:S02]  /*16f0*/  SEL R20, R117, RZ, !P3 ;  /* 0x000000ff75147207 */ /* 0x000fe40005800000 */
[----:B------:R-:W-:Y:S02]  /*1700*/  @!P4 LOP3.LUT R18, RZ, c[0x0][0x178], RZ, 0x33, !PT ;  /* 0x00005e00ff12ca12 */ /* 0x000fe400078e33ff */
[----:B------:R-:W-:-:S03]  /*1710*/  ISETP.GE.AND P3, PT, R16, RZ, PT ;  /* 0x000000ff1000720c */ /* 0x000fc60003f66270 */
[----:B------:R-:W-:Y:S02]  /*1720*/  IMAD R113, R18, c[0x0][0x184], RZ ;  /* 0x0000610012717a24 */ /* 0x000fe400078e02ff */
[----:B------:R-:W-:Y:S01]  /*1730*/  @!P5 IMAD.MOV R33, RZ, RZ, -R33 ;  /* 0x000000ffff21d224 */ /* 0x000fe200078e0a21 */
[----:B------:R-:W-:Y:S01]  /*1740*/  ISETP.NE.U32.AND P5, PT, R20, RZ, PT ;  /* 0x000000ff1400720c */ /* 0x000fe20003fa5070 */
[----:B------:R-:W-:Y:S01]  /*1750*/  IMAD.SHL.U32 R92, R113, 0x4, RZ ;  /* 0x00000004715c7824 */ /* 0x000fe200078e00ff */
[----:B------:R-:W-:Y:S01]  /*1760*/  LOP3.LUT R20, RZ, c[0x0][0x17c], RZ, 0x33, !PT ;  /* 0x00005f00ff147a12 */ /* 0x000fe200078e33ff */
[----:B------:R-:W-:-:S03]  /*1770*/  IMAD R18, R125, 0x4, R94 ;  /* 0x000000047d127824 */ /* 0x000fc600078e025e */
[----:B------:R-:W-:Y:S01]  /*1780*/  SEL R96, R20, R19, !P6 ;  /* 0x0000001314607207 */ /* 0x000fe20007000000 */
[----:B------:R-:W-:Y:S01]  /*1790*/  IMAD R19, R125, 0x4, R18 ;  /* 0x000000047d137824 */ /* 0x000fe200078e0212 */
[----:B------:R-:W-:Y:S01]  /*17a0*/  IADD3 R54, P4, R92, c[0x0][0x160], RZ ;  /* 0x000058005c367a10 */ /* 0x000fe20007f9e0ff */
[----:B------:R-:W-:Y:S01]  /*17b0*/  @!P3 IMAD.MOV R34, RZ, RZ, -R34 ;  /* 0x000000ffff22b224 */ /* 0x000fe200078e0a22 */
[----:B------:R-:W-:Y:S01]  /*17c0*/  SEL R97, R20, R21, !P6 ;  /* 0x0000001514617207 */ /* 0x000fe20007000000 */
[----:B------:R-:W-:Y:S01]  /*17d0*/  IMAD R96, R96, c[0x0][0x190], RZ ;  /* 0x0000640060607a24 */ /* 0x000fe200078e02ff */
[----:B------:R-:W-:Y:S02]  /*17e0*/  LEA.HI.X.SX32 R21, R113, c[0x0][0x164], 0x2, P4 ;  /* 0x0000590071157a11 */ /* 0x000fe400020f16ff */
[----:B------:R-:W-:Y:S01]  /*17f0*/  LEA R52, P4, R19, R54, 0x2 ;  /* 0x0000003613347211 */ /* 0x000fe200078810ff */
[----:B------:R-:W-:Y:S01]  /*1800*/  IMAD R97, R97, c[0x0][0x190], RZ ;  /* 0x0000640061617a24 */ /* 0x000fe200078e02ff */
[----:B------:R-:W-:-:S02]  /*1810*/  SEL R98, R20, R22, !P6 ;  /* 0x0000001614627207 */ /* 0x000fc40007000000 */
[----:B------:R-:W-:Y:S02]  /*1820*/  LEA.HI.X.SX32 R53, R19, R21, 0x2, P4 ;  /* 0x0000001513357211 */ /* 0x000fe400020f16ff */
[----:B------:R-:W-:Y:S01]  /*1830*/  IADD3 R82, P4, R149, R54, RZ ;  /* 0x0000003695527210 */ /* 0x000fe20007f9e0ff */
[----:B------:R-:W-:Y:S01]  /*1840*/  IMAD R98, R98, c[0x0][0x190], RZ ;  /* 0x0000640062627a24 */ /* 0x000fe200078e02ff */
[C---:B------:R-:W-:Y:S02]  /*1850*/  SEL R99, R20.reuse, R23, !P6 ;  /* 0x0000001714637207 */ /* 0x040fe40007000000 */
[C---:B------:R-:W-:Y:S02]  /*1860*/  SEL R100, R20.reuse, R24, !P6 ;  /* 0x0000001814647207 */ /* 0x040fe40007000000 */
[C---:B------:R-:W-:Y:S01]  /*1870*/  SEL R101, R20.reuse, R25, !P6 ;  /* 0x0000001914657207 */ /* 0x040fe20007000000 */
[----:B------:R-:W-:Y:S01]  /*1880*/  IMAD R99, R99, c[0x0][0x190], RZ ;  /* 0x0000640063637a24 */ /* 0x000fe200078e02ff */
[----:B------:R-:W-:Y:S01]  /*1890*/  SEL R102, R20, R26, !P6 ;  /* 0x0000001a14667207 */ /* 0x000fe20007000000 */
[----:B------:R-:W-:Y:S01]  /*18a0*/  IMAD R100, R100, c[0x0][0x190], RZ ;  /* 0x0000640064647a24 */ /* 0x000fe200078e02ff */
        /* <DEDUP_REMOVED lines=17> */
[----:B------:R-:W-:Y:S01]  /*19c0*/  IMAD R20, R125, 0x4, R19 ;  /* 0x000000047d147824 */ /* 0x000fe200078e0213 */
[-C--:B------:R-:W-:Y:S01]  /*19d0*/  LEA.HI.X.SX32 R83, R58, R21.reuse, 0x2, P4 ;  /* 0x000000153a537211 */ /* 0x080fe200020f16ff */
[----:B------:R-:W-:Y:S01]  /*19e0*/  IMAD R110, R110, c[0x0][0x190], RZ ;  /* 0x000064006e6e7a24 */ /* 0x000fe200078e02ff */
[-C--:B------:R-:W-:Y:S01]  /*19f0*/  LEA R46, P6, R18, R54.reuse, 0x2 ;  /* 0x00000036122e7211 */ /* 0x080fe200078c10ff */
[----:B------:R-:W-:Y:S01]  /*1a00*/  IMAD R111, R111, c[0x0][0x190], RZ ;  /* 0x000064006f6f7a24 */ /* 0x000fe200078e02ff */
[----:B------:R-:W-:Y:S01]  /*1a10*/  IADD3 R78, P4, R145, R54, RZ ;  /* 0x00000036914e7210 */ /* 0x000fe20007f9e0ff */
[----:B------:R-:W-:Y:S01]  /*1a20*/  IMAD R112, R112, c[0x0][0x190], RZ ;  /* 0x0000640070707a24 */ /* 0x000fe200078e02ff */
[-C--:B------:R-:W-:Y:S01]  /*1a30*/  LEA.HI.X.SX32 R47, R18, R21.reuse, 0x2, P6 ;  /* 0x00000015122f7211 */ /* 0x080fe200030f16ff */
[----:B------:R1:W-:Y:S01]  /*1a40*/  LDGSTS.E [R122], [R82.64], P1 ;  /* 0x00000000527a7fae */ /* 0x0003e2000892184c */
[----:B------:R-:W-:-:S02]  /*1a50*/  LEA.HI.X.SX32 R79, R89, R21, 0x2, P4 ;  /* 0x00000015594f7211 */ /* 0x000fc400020f16ff */
[CC--:B------:R-:W-:Y:S02]  /*1a60*/  LEA R50, P6, R20.reuse, R54.reuse, 0x2 ;  /* 0x0000003614327211 */ /* 0x0c0fe400078c10ff */
[-C--:B------:R-:W-:Y:S02]  /*1a70*/  IADD3 R74, P4, R141, R54.reuse, RZ ;  /* 0x000000368d4a7210 */ /* 0x080fe40007f9e0ff */
[-C--:B------:R-:W-:Y:S01]  /*1a80*/  LEA.HI.X.SX32 R51, R20, R21.reuse, 0x2, P6 ;  /* 0x0000001514337211 */ /* 0x080fe200030f16ff */
[----:B------:R-:W-:Y:S01]  /*1a90*/  IMAD R20, R125, 0x4, R20 ;  /* 0x000000047d147824 */ /* 0x000fe200078e0214 */
[-C--:B------:R-:W-:Y:S01]  /*1aa0*/  LEA.HI.X.SX32 R75, R91, R21.reuse, 0x2, P4 ;  /* 0x000000155b4b7211 */ /* 0x080fe200020f16ff */
[----:B------:R-:W-:Y:S01]  /*1ab0*/  IMAD.SHL.U32 R125, R125, 0x40, RZ ;  /* 0x000000407d7d7824 */ /* 0x000fe200078e00ff */
[-C--:B------:R-:W-:Y:S02]  /*1ac0*/  IADD3 R68, P4, R137, R54.reuse, RZ ;  /* 0x0000003689447210 */ /* 0x080fe40007f9e0ff */
[----:B------:R-:W-:Y:S01]  /*1ad0*/  IADD3 R80, P6, R147, R54, RZ ;  /* 0x0000003693507210 */ /* 0x000fe20007fde0ff */
[----:B-1----:R-:W-:Y:S01]  /*1ae0*/  IMAD.WIDE R82, R125, 0x4, R82 ;  /* 0x000000047d527825 */ /* 0x002fe200078e0252 */
[----:B------:R-:W-:-:S02]  /*1af0*/  LEA.HI.X.SX32 R69, R86, R21, 0x2, P4 ;  /* 0x0000001556457211 */ /* 0x000fc400020f16ff */
[-C--:B------:R-:W-:Y:S02]  /*1b00*/  LEA R48, P4, R20, R54.reuse, 0x2 ;  /* 0x0000003614307211 */ /* 0x080fe400078810ff */
[-C--:B------:R-:W-:Y:S02]  /*1b10*/  LEA.HI.X.SX32 R81, R88, R21.reuse, 0x2, P6 ;  /* 0x0000001558517211 */ /* 0x080fe400030f16ff */
[-C--:B------:R-:W-:Y:S02]  /*1b20*/  IADD3 R76, P6, R143, R54.reuse, RZ ;  /* 0x000000368f4c7210 */ /* 0x080fe40007fde0ff */
[-C--:B------:R-:W-:Y:S01]  /*1b30*/  LEA.HI.X.SX32 R49, R20, R21.reuse, 0x2, P4 ;  /* 0x0000001514317211 */ /* 0x080fe200020f16ff */
[----:B------:R1:W-:Y:S01]  /*1b40*/  LDGSTS.E [R122+0x400], [R80.64], P2 ;  /* 0x00400000507a7fae */ /* 0x0003e2000912184c */
[-C--:B------:R-:W-:Y:S02]  /*1b50*/  IADD3 R66, P4, R133, R54.reuse, RZ ;  /* 0x0000003685427210 */ /* 0x080fe40007f9e0ff */
[----:B------:R-:W-:Y:S01]  /*1b60*/  LEA.HI.X.SX32 R77, R90, R21, 0x2, P6 ;  /* 0x000000155a4d7211 */ /* 0x000fe200030f16ff */
[----:B------:R2:W-:Y:S01]  /*1b70*/  LDGSTS.E [R122+0x800], [R78.64], P5 ;  /* 0x008000004e7a7fae */ /* 0x0005e2000a92184c */
[----:B------:R-:W-:-:S02]  /*1b80*/  IADD3 R72, P6, R139, R54, RZ ;  /* 0x000000368b487210 */ /* 0x000fc40007fde0ff */
[-C--:B------:R-:W-:Y:S02]  /*1b90*/  LEA.HI.X.SX32 R67, R84, R21.reuse, 0x2, P4 ;  /* 0x0000001554437211 */ /* 0x080fe400020f16ff */
[-C--:B------:R-:W-:Y:S02]  /*1ba0*/  IADD3 R64, P4, R131, R54.reuse, RZ ;  /* 0x0000003683407210 */ /* 0x080fe40007f9e0ff */
[-C--:B------:R-:W-:Y:S01]  /*1bb0*/  LEA.HI.X.SX32 R73, R85, R21.reuse, 0x2, P6 ;  /* 0x0000001555497211 */ /* 0x080fe200030f16ff */
[----:B-1----:R-:W-:Y:S01]  /*1bc0*/  IMAD.WIDE R80, R125, 0x4, R80 ;  /* 0x000000047d507825 */ /* 0x002fe200078e0250 */
[-C--:B------:R-:W-:Y:S02]  /*1bd0*/  IADD3 R70, P6, R135, R54.reuse, RZ ;  /* 0x0000003687467210 */ /* 0x080fe40007fde0ff */
[----:B------:R-:W-:Y:S01]  /*1be0*/  LEA.HI.X.SX32 R65, R105, R21, 0x2, P4 ;  /* 0x0000001569417211 */ /* 0x000fe200020f16ff */
[----:B--2---:R-:W-:Y:S01]  /*1bf0*/  IMAD.WIDE R78, R125, 0x4, R78 ;  /* 0x000000047d4e7825 */ /* 0x004fe200078e024e */
[----:B------:R-:W-:-:S02]  /*1c00*/  IADD3 R22, P4, R129, R54, RZ ;  /* 0x0000003681167210 */ /* 0x000fc40007f9e0ff */
[-C--:B------:R-:W-:Y:S02]  /*1c10*/  LEA.HI.X.SX32 R71, R87, R21.reuse, 0x2, P6 ;  /* 0x0000001557477211 */ /* 0x080fe400030f16ff */
[----:B------:R-:W-:Y:S02]  /*1c20*/  IADD3 R33, P6, R124, c[0x0][0x168], RZ ;  /* 0x00005a007c217a10 */ /* 0x000fe40007fde0ff */
[----:B------:R-:W-:Y:S02]  /*1c30*/  LEA.HI.X.SX32 R23, R95, R21, 0x2, P4 ;  /* 0x000000155f177211 */ /* 0x000fe400020f16ff */
[----:B------:R-:W-:Y:S02]  /*1c40*/  IADD3 R54, P4, R127, R54, RZ ;  /* 0x000000367f367210 */ /* 0x000fe40007f9e0ff */
[----:B------:R-:W-:Y:S02]  /*1c50*/  LEA.HI.X.SX32 R115, R93, c[0x0][0x16c], 0x2, P6 ;  /* 0x00005b005d737a11 */ /* 0x000fe400030f16ff */
[----:B------:R-:W-:-:S02]  /*1c60*/  LEA R62, P6, R96, R33, 0x2 ;  /* 0x00000021603e7211 */ /* 0x000fc400078c10ff */
[----:B------:R-:W-:Y:S02]  /*1c70*/  LEA.HI.X.SX32 R55, R94, R21, 0x2, P4 ;  /* 0x000000155e377211 */ /* 0x000fe400020f16ff */
[C---:B------:R-:W-:Y:S02]  /*1c80*/  LEA R60, P4, R97.reuse, R33, 0x2 ;  /* 0x00000021613c7211 */ /* 0x040fe400078810ff */
[----:B------:R-:W-:Y:S02]  /*1c90*/  LEA.HI.X.SX32 R63, R96, R115, 0x2, P6 ;  /* 0x00000073603f7211 */ /* 0x000fe400030f16ff */
[----:B------:R-:W-:Y:S02]  /*1ca0*/  LEA R56, P6, R98, R33, 0x2 ;  /* 0x0000002162387211 */ /* 0x000fe400078c10ff */
[----:B------:R-:W-:Y:S02]  /*1cb0*/  LEA.HI.X.SX32 R61, R97, R115, 0x2, P4 ;  /* 0x00000073613d7211 */ /* 0x000fe400020f16ff */
        /* <DEDUP_REMOVED lines=9> */
[----:B------:R-:W-:Y:S02]  /*1d50*/  ISETP.GE.AND P3, PT, R150, c[0x0][0x180], PT ;  /* 0x0000600096007a0c */ /* 0x000fe40003f66270 */
[----:B------:R-:W-:Y:S02]  /*1d60*/  LEA.HI.X.SX32 R29, R102, R115, 0x2, P6 ;  /* 0x00000073661d7211 */ /* 0x000fe400030f16ff */
[----:B------:R-:W-:Y:S02]  /*1d70*/  LEA R26, P6, R104, R33, 0x2 ;  /* 0x00000021681a7211 */ /* 0x000fe400078c10ff */
[----:B------:R-:W-:-:S02]  /*1d80*/  LEA.HI.X.SX32 R41, R103, R115, 0x2, P4 ;  /* 0x0000007367297211 */ /* 0x000fc400020f16ff */
[----:B------:R-:W-:Y:S02]  /*1d90*/  SEL R36, R117, RZ, !P3 ;  /* 0x000000ff75247207 */ /* 0x000fe40005800000 */
[----:B------:R-:W-:Y:S02]  /*1da0*/  LEA R38, P4, R106, R33, 0x2 ;  /* 0x000000216a267211 */ /* 0x000fe400078810ff */
[----:B------:R-:W-:Y:S02]  /*1db0*/  LEA.HI.X.SX32 R27, R104, R115, 0x2, P6 ;  /* 0x00000073681b7211 */ /* 0x000fe400030f16ff */
[----:B------:R-:W-:Y:S02]  /*1dc0*/  LEA R24, P6, R107, R33, 0x2 ;  /* 0x000000216b187211 */ /* 0x000fe400078c10ff */
[----:B------:R-:W-:Y:S02]  /*1dd0*/  ISETP.NE.U32.AND P3, PT, R36, RZ, PT ;  /* 0x000000ff2400720c */ /* 0x000fe40003f65070 */
[----:B------:R-:W-:-:S02]  /*1de0*/  LEA.HI.X.SX32 R39, R106, R115, 0x2, P4 ;  /* 0x000000736a277211 */ /* 0x000fc400020f16ff */
[C---:B------:R-:W-:Y:S02]  /*1df0*/  LEA R36, P4, R108.reuse, R33, 0x2 ;  /* 0x000000216c247211 */ /* 0x040fe400078810ff */
[----:B------:R-:W-:Y:S02]  /*1e00*/  LEA.HI.X.SX32 R25, R107, R115, 0x2, P6 ;  /* 0x000000736b197211 */ /* 0x000fe400030f16ff */
[C---:B------:R-:W-:Y:S02]  /*1e10*/  LEA R18, P6, R109.reuse, R33, 0x2 ;  /* 0x000000216d127211 */ /* 0x040fe400078c10ff */
[----:B------:R-:W-:Y:S02]  /*1e20*/  LEA.HI.X.SX32 R37, R108, R115, 0x2, P4 ;  /* 0x000000736c257211 */ /* 0x000fe400020f16ff */
[----:B------:R-:W-:Y:S01]  /*1e30*/  LEA R34, P4, R110, R33, 0x2 ;  /* 0x000000216e227211 */ /* 0x000fe200078810ff */
[----:B------:R1:W-:Y:S01]  /*1e40*/  LDGSTS.E [R122+0xc00], [R76.64], P3 ;  /* 0x00c000004c7a7fae */ /* 0x0003e2000992184c */
[----:B------:R-:W-:-:S02]  /*1e50*/  LEA.HI.X.SX32 R19, R109, R115, 0x2, P6 ;  /* 0x000000736d137211 */ /* 0x000fc400030f16ff */
[C---:B------:R-:W-:Y:S02]  /*1e60*/  LEA R20, P6, R111.reuse, R33, 0x2 ;  /* 0x000000216f147211 */ /* 0x040fe400078c10ff */
[----:B------:R-:W-:Y:S02]  /*1e70*/  LEA.HI.X.SX32 R35, R110, R115, 0x2, P4 ;  /* 0x000000736e237211 */ /* 0x000fe400020f16ff */
[----:B------:R-:W-:Y:S02]  /*1e80*/  LEA R32, P4, R112, R33, 0x2 ;  /* 0x0000002170207211 */ /* 0x000fe400078810ff */
[-C--:B------:R-:W-:Y:S02]  /*1e90*/  LEA.HI.X.SX32 R21, R111, R115.reuse, 0x2, P6 ;  /* 0x000000736f157211 */ /* 0x080fe400030f16ff */
[----:B------:R-:W-:Y:S01]  /*1ea0*/  ISETP.GE.AND P6, PT, R148, c[0x0][0x180], PT ;  /* 0x0000600094007a0c */ /* 0x000fe20003fc6270 */
[----:B-1----:R-:W-:Y:S01]  /*1eb0*/  IMAD.WIDE R76, R125, 0x4, R76 ;  /* 0x000000047d4c7825 */ /* 0x002fe200078e024c */
[----:B------:R-:W-:-:S02]  /*1ec0*/  LEA.HI.X.SX32 R33, R112, R115, 0x2, P4 ;  /* 0x0000007370217211 */ /* 0x000fc400020f16ff */
[----:B------:R-:W-:Y:S02]  /*1ed0*/  ISETP.GE.AND P4, PT, R146, c[0x0][0x180], PT ;  /* 0x0000600092007a0c */ /* 0x000fe40003f86270 */
[C---:B------:R-:W-:Y:S02]  /*1ee0*/  SEL R115, R117.reuse, RZ, !P6 ;  /* 0x000000ff75737207 */ /* 0x040fe40007000000 */
[----:B------:R-:W-:Y:S02]  /*1ef0*/  ISETP.GE.AND P6, PT, R144, c[0x0][0x180], PT ;  /* 0x0000600090007a0c */ /* 0x000fe40003fc6270 */
[----:B------:R-:W-:Y:S02]  /*1f00*/  SEL R116, R117, RZ, !P4 ;  /* 0x000000ff75747207 */ /* 0x000fe40006000000 */
[----:B------:R-:W-:Y:S02]  /*1f10*/  ISETP.NE.U32.AND P4, PT, R115, RZ, PT ;  /* 0x000000ff7300720c */ /* 0x000fe40003f85070 */
[----:B------:R-:W-:-:S02]  /*1f20*/  SEL R115, R117, RZ, !P6 ;  /* 0x000000ff75737207 */ /* 0x000fc40007000000 */
[----:B------:R-:W-:Y:S02]  /*1f30*/  ISETP.NE.U32.AND P6, PT, R116, RZ, PT ;  /* 0x000000ff7400720c */ /* 0x000fe40003fc5070 */
[----:B------:R-:W-:Y:S02]  /*1f40*/  ISETP.GE.AND P2, PT, R142, c[0x0][0x180], PT ;  /* 0x000060008e007a0c */ /* 0x000fe40003f46270 */
[----:B------:R-:W-:Y:S02]  /*1f50*/  ISETP.NE.U32.AND P1, PT, R115, RZ, PT ;  /* 0x000000ff7300720c */ /* 0x000fe40003f25070 */
[----:B------:R-:W-:Y:S02]  /*1f60*/  ISETP.GE.AND P5, PT, R140, c[0x0][0x180], PT ;  /* 0x000060008c007a0c */ /* 0x000fe40003fa6270 */
[----:B------:R-:W-:Y:S01]  /*1f70*/  SEL R115, R117, RZ, !P2 ;  /* 0x000000ff75737207 */ /* 0x000fe20005000000 */
[----:B------:R1:W-:Y:S01]  /*1f80*/  LDGSTS.E [R122+0x1000], [R74.64], P4 ;  /* 0x010000004a7a7fae */ /* 0x0003e2000a12184c */
[----:B------:R-:W-:-:S02]  /*1f90*/  ISETP.GE.AND P2, PT, R138, c[0x0][0x180], PT ;  /* 0x000060008a007a0c */ /* 0x000fc40003f46270 */
[----:B------:R-:W-:Y:S01]  /*1fa0*/  SEL R116, R117, RZ, !P5 ;  /* 0x000000ff75747207 */ /* 0x000fe20006800000 */
[----:B------:R2:W-:Y:S01]  /*1fb0*/  LDGSTS.E [R122+0x1400], [R72.64], P6 ;  /* 0x01400000487a7fae */ /* 0x0005e2000b12184c */
[----:B------:R-:W-:Y:S02]  /*1fc0*/  ISETP.NE.U32.AND P3, PT, R115, RZ, PT ;  /* 0x000000ff7300720c */ /* 0x000fe40003f65070 */
[----:B------:R-:W-:Y:S01]  /*1fd0*/  SEL R115, R117, RZ, !P2 ;  /* 0x000000ff75737207 */ /* 0x000fe20005000000 */
[----:B------:R3:W-:Y:S01]  /*1fe0*/  LDGSTS.E [R122+0x1800], [R68.64], P1 ;  /* 0x01800000447a7fae */ /* 0x0007e2000892184c */
[----:B------:R-:W-:Y:S02]  /*1ff0*/  ISETP.GE.AND P5, PT, R136, c[0x0][0x180], PT ;  /* 0x0000600088007a0c */ /* 0x000fe40003fa6270 */
[----:B------:R-:W-:Y:S01]  /*2000*/  ISETP.NE.U32.AND P2, PT, R116, RZ, PT ;  /* 0x000000ff7400720c */ /* 0x000fe20003f45070 */
[----:B-1----:R-:W-:Y:S01]  /*2010*/  IMAD.WIDE R74, R125, 0x4, R74 ;  /* 0x000000047d4a7825 */ /* 0x002fe200078e024a */
[----:B------:R-:W-:-:S02]  /*2020*/  ISETP.NE.U32.AND P4, PT, R115, RZ, PT ;  /* 0x000000ff7300720c */ /* 0x000fc40003f85070 */
[----:B------:R-:W-:Y:S01]  /*2030*/  ISETP.GE.AND P6, PT, R134, c[0x0][0x180], PT ;  /* 0x0000600086007a0c */ /* 0x000fe20003fc6270 */
[----:B--2---:R-:W-:Y:S01]  /*2040*/  IMAD.WIDE R72, R125, 0x4, R72 ;  /* 0x000000047d487825 */ /* 0x004fe200078e0248 */
[----:B------:R-:W-:Y:S01]  /*2050*/  SEL R116, R117, RZ, !P5 ;  /* 0x000000ff75747207 */ /* 0x000fe20006800000 */
[----:B------:R1:W-:Y:S01]  /*2060*/  LDGSTS.E [R122+0x1c00], [R70.64], P3 ;  /* 0x01c00000467a7fae */ /* 0x0003e2000992184c */
[----:B------:R-:W-:Y:S01]  /*2070*/  ISETP.GE.AND P1, PT, R132, c[0x0][0x180], PT ;  /* 0x0000600084007a0c */ /* 0x000fe20003f26270 */
[----:B---3--:R-:W-:Y:S01]  /*2080*/  IMAD.WIDE R68, R125, 0x4, R68 ;  /* 0x000000047d447825 */ /* 0x008fe200078e0244 */
[C---:B------:R-:W-:Y:S02]  /*2090*/  SEL R115, R117.reuse, RZ, !P6 ;  /* 0x000000ff75737207 */ /* 0x040fe40007000000 */
[----:B------:R-:W-:Y:S01]  /*20a0*/  ISETP.NE.U32.AND P5, PT, R116, RZ, PT ;  /* 0x000000ff7400720c */ /* 0x000fe20003fa5070 */
[----:B------:R2:W-:Y:S01]  /*20b0*/  LDGSTS.E [R122+0x2000], [R66.64], P2 ;  /* 0x02000000427a7fae */ /* 0x0005e2000912184c */
[----:B------:R-:W-:-:S02]  /*20c0*/  SEL R116, R117, RZ, !P1 ;  /* 0x000000ff75747207 */ /* 0x000fc40004800000 */
[----:B------:R-:W-:Y:S01]  /*20d0*/  ISETP.NE.U32.AND P1, PT, R115, RZ, PT ;  /* 0x000000ff7300720c */ /* 0x000fe20003f25070 */
[----:B------:R3:W-:Y:S01]  /*20e0*/  LDGSTS.E [R122+0x2400], [R64.64], P4 ;  /* 0x02400000407a7fae */ /* 0x0007e2000a12184c */
[----:B------:R-:W-:Y:S01]  /*20f0*/  ISETP.GE.AND P6, PT, R130, c[0x0][0x180], PT ;  /* 0x0000600082007a0c */ /* 0x000fe20003fc6270 */
[----:B-1----:R-:W-:Y:S01]  /*2100*/  IMAD.WIDE R70, R125, 0x4, R70 ;  /* 0x000000047d467825 */ /* 0x002fe200078e0246 */
[----:B------:R-:W-:Y:S02]  /*2110*/  ISETP.GE.AND P3, PT, R128, c[0x0][0x180], PT ;  /* 0x0000600080007a0c */ /* 0x000fe40003f66270 */
[----:B------:R-:W-:Y:S02]  /*2120*/  SEL R115, R117, RZ, !P6 ;  /* 0x000000ff75737207 */ /* 0x000fe40007000000 */
[----:B------:R-:W-:Y:S01]  /*2130*/  ISETP.GE.AND P4, PT, R126, c[0x0][0x180], PT ;  /* 0x000060007e007a0c */ /* 0x000fe20003f86270 */
[----:B------:R1:W-:Y:S01]  /*2140*/  LDGSTS.E [R122+0x2800], [R22.64], P5 ;  /* 0x02800000167a7fae */ /* 0x0003e2000a92184c */
[----:B------:R-:W-:Y:S01]  /*2150*/  ISETP.NE.U32.AND P6, PT, R116, RZ, PT ;  /* 0x000000ff7400720c */ /* 0x000fe20003fc5070 */
[----:B--2---:R-:W-:Y:S01]  /*2160*/  IMAD.WIDE R66, R125, 0x4, R66 ;  /* 0x000000047d427825 */ /* 0x004fe200078e0242 */
[----:B------:R-:W-:Y:S01]  /*2170*/  SEL R116, R117, RZ, !P3 ;  /* 0x000000ff75747207 */ /* 0x000fe20005800000 */
[----:B------:R2:W-:Y:S01]  /*2180*/  LDGSTS.E [R122+0x2c00], [R54.64], P1 ;  /* 0x02c00000367a7fae */ /* 0x0005e2000892184c */
[----:B------:R-:W-:Y:S01]  /*2190*/  ISETP.NE.U32.AND P3, PT, R115, RZ, PT ;  /* 0x000000ff7300720c */ /* 0x000fe20003f65070 */
[----:B---3--:R-:W-:Y:S01]  /*21a0*/  IMAD.WIDE R64, R125, 0x4, R64 ;  /* 0x000000047d407825 */ /* 0x008fe200078e0240 */
[----:B------:R-:W-:-:S02]  /*21b0*/  SEL R115, R117, RZ, !P4 ;  /* 0x000000ff75737207 */ /* 0x000fc40006000000 */
[----:B------:R-:W-:Y:S02]  /*21c0*/  ISETP.GE.AND P5, PT, R154, c[0x0][0x180], PT ;  /* 0x000060009a007a0c */ /* 0x000fe40003fa6270 */
[----:B------:R-:W-:Y:S01]  /*21d0*/  ISETP.GE.AND P4, PT, R153, UR9, PT ;  /* 0x0000000999007c0c */ /* 0x000fe2000bf86270 */
[----:B-1----:R-:W-:Y:S01]  /*21e0*/  IMAD.WIDE R22, R125, 0x4, R22 ;  /* 0x000000047d167825 */ /* 0x002fe200078e0216 */
[----:B------:R-:W-:Y:S01]  /*21f0*/  ISETP.NE.U32.AND P1, PT, R115, RZ, PT ;  /* 0x000000ff7300720c */ /* 0x000fe20003f25070 */
[----:B------:R1:W-:Y:S01]  /*2200*/  LDGSTS.E [R122+0x3000], [R46.64], P6 ;  /* 0x030000002e7a7fae */ /* 0x0003e2000b12184c */
[----:B------:R-:W-:Y:S01]  /*2210*/  SEL R115, R117, RZ, !P5 ;  /* 0x000000ff75737207 */ /* 0x000fe20006800000 */
[----:B--2---:R-:W-:Y:S01]  /*2220*/  IMAD.WIDE R54, R125, 0x4, R54 ;  /* 0x000000047d367825 */ /* 0x004fe200078e0236 */
[----:B------:R-:W-:Y:S01]  /*2230*/  ISETP.NE.U32.AND P2, PT, R116, RZ, PT ;  /* 0x000000ff7400720c */ /* 0x000fe20003f45070 */
[----:B------:R2:W-:Y:S01]  /*2240*/  LDGSTS.E [R122+0x3400], [R52.64], P3 ;  /* 0x03400000347a7fae */ /* 0x0005e2000992184c */
[----:B------:R-:W-:-:S02]  /*2250*/  SEL R116, RZ, 0x4, P4 ;  /* 0x00000004ff747807 */ /* 0x000fc40002000000 */
[----:B------:R-:W-:Y:S02]  /*2260*/  ISETP.NE.U32.AND P4, PT, R115, RZ, PT ;  /* 0x000000ff7300720c */ /* 0x000fe40003f85070 */
[----:B------:R-:W-:Y:S02]  /*2270*/  PLOP3.LUT P5, PT, PT, PT, UP1, 0x80, 0x0 ;  /* 0x000000000000781c */ /* 0x000fe40003faf018 */
[----:B------:R-:W-:Y:S01]  /*2280*/  ISETP.GE.AND P6, PT, R152, UR9, PT ;  /* 0x0000000998007c0c */ /* 0x000fe2000bfc6270 */
[C---:B-1----:R-:W-:Y:S01]  /*2290*/  IMAD.WIDE R46, R125.reuse, 0x4, R46 ;  /* 0x000000047d2e7825 */ /* 0x042fe200078e022e */
[----:B------:R-:W-:Y:S02]  /*22a0*/  SEL R116, R116, RZ, P5 ;  /* 0x000000ff74747207 */ /* 0x000fe40002800000 */
[----:B------:R-:W-:Y:S01]  /*22b0*/  PLOP3.LUT P5, PT, PT, PT, UP1, 0x80, 0x0 ;  /* 0x000000000000781c */ /* 0x000fe20003faf018 */
[----:B------:R1:W-:Y:S01]  /*22c0*/  LDGSTS.E [R122+0x3800], [R50.64], P2 ;  /* 0x03800000327a7fae */ /* 0x0003e2000912184c */
[----:B------:R-:W-:Y:S01]  /*22d0*/  SEL R115, RZ, 0x4, P6 ;  /* 0x00000004ff737807 */ /* 0x000fe20003000000 */
[----:B--2---:R-:W-:Y:S01]  /*22e0*/  IMAD.WIDE R52, R125, 0x4, R52 ;  /* 0x000000047d347825 */ /* 0x004fe200078e0234 */
[----:B------:R-:W-:Y:S01]  /*22f0*/  ISETP.GE.AND P6, PT, R151, UR9, PT ;  /* 0x0000000997007c0c */ /* 0x000fe2000bfc6270 */
[----:B------:R2:W-:Y:S01]  /*2300*/  LDGSTS.E [R122+0x3c00], [R48.64], P1 ;  /* 0x03c00000307a7fae */ /* 0x0005e2000892184c */
[----:B------:R-:W-:-:S02]  /*2310*/  ISETP.NE.U32.AND P3, PT, R116, RZ, PT ;  /* 0x000000ff7400720c */ /* 0x000fc40003f65070 */
[----:B------:R-:W-:Y:S01]  /*2320*/  SEL R115, R115, RZ, P5 ;  /* 0x000000ff73737207 */ /* 0x000fe20002800000 */
[----:B------:R-:W0:Y:S01]  /*2330*/  LDGDEPBAR ;  /* 0x00000000000079af */ /* 0x000e220000000000 */
[----:B------:R-:W-:Y:S02]  /*2340*/  PLOP3.LUT P5, PT, PT, PT, UP1, 0x80, 0x0 ;  /* 0x000000000000781c */ /* 0x000fe40003faf018 */
[----:B------:R-:W-:Y:S01]  /*2350*/  SEL R116, RZ, 0x4, P6 ;  /* 0x00000004ff747807 */ /* 0x000fe20003000000 */
[----:B------:R3:W-:Y:S01]  /*2360*/  LDGSTS.E [R121+0x8000], [R62.64], P4 ;  /* 0x080000003e797fae */ /* 0x0007e2000a12184c */
[----:B------:R-:W-:Y:S01]  /*2370*/  ISETP.GE.AND P6, PT, R150, UR9, PT ;  /* 0x0000000996007c0c */ /* 0x000fe2000bfc6270 */
[----:B-1----:R-:W-:Y:S01]  /*2380*/  IMAD.WIDE R50, R125, 0x4, R50 ;  /* 0x000000047d327825 */ /* 0x002fe200078e0232 */
[----:B------:R-:W-:Y:S01]  /*2390*/  ISETP.NE.U32.AND P2, PT, R115, RZ, PT ;  /* 0x000000ff7300720c */ /* 0x000fe20003f45070 */
[----:B------:R1:W-:Y:S01]  /*23a0*/  LDGSTS.E [R121+0x8800], [R56.64], P4 ;  /* 0x0880000038797fae */ /* 0x0003e2000a12184c */
[----:B------:R-:W-:Y:S01]  /*23b0*/  SEL R116, R116, RZ, P5 ;  /* 0x000000ff74747207 */ /* 0x000fe20002800000 */
[----:B--2---:R-:W-:Y:S01]  /*23c0*/  IMAD.WIDE R48, R125, 0x4, R48 ;  /* 0x000000047d307825 */ /* 0x004fe200078e0230 */
[----:B------:R-:W-:Y:S01]  /*23d0*/  PLOP3.LUT P5, PT, PT, PT, UP1, 0x80, 0x0 ;  /* 0x000000000000781c */ /* 0x000fe20003faf018 */
[----:B------:R2:W-:Y:S01]  /*23e0*/  LDGSTS.E [R121+0x9000], [R30.64], P4 ;  /* 0x090000001e797fae */ /* 0x0005e2000a12184c */
[----:B------:R-:W-:-:S02]  /*23f0*/  SEL R115, RZ, 0x4, P6 ;  /* 0x00000004ff737807 */ /* 0x000fc40003000000 */
[----:B------:R-:W-:Y:S01]  /*2400*/  ISETP.GE.AND P6, PT, R148, UR9, PT ;  /* 0x0000000994007c0c */ /* 0x000fe2000bfc6270 */
[----:B------:R4:W-:Y:S01]  /*2410*/  LDGSTS.E [R121+0x9800], [R28.64], P4 ;  /* 0x098000001c797fae */ /* 0x0009e2000a12184c */
[----:B------:R-:W-:Y:S02]  /*2420*/  ISETP.NE.U32.AND P1, PT, R116, RZ, PT ;  /* 0x000000ff7400720c */ /* 0x000fe40003f25070 */
[----:B------:R-:W-:Y:S01]  /*2430*/  SEL R115, R115, RZ, P5 ;  /* 0x000000ff73737207 */ /* 0x000fe20002800000 */
[----:B------:R5:W-:Y:S01]  /*2440*/  LDGSTS.E [R121+0xa000], [R26.64], P4 ;  /* 0x0a0000001a797fae */ /* 0x000be2000a12184c */
[----:B------:R-:W-:Y:S02]  /*2450*/  PLOP3.LUT P5, PT, PT, PT, UP1, 0x80, 0x0 ;  /* 0x000000000000781c */ /* 0x000fe40003faf018 */
[----:B------:R-:W-:Y:S01]  /*2460*/  SEL R116, RZ, 0x4, P6 ;  /* 0x00000004ff747807 */ /* 0x000fe20003000000 */
[----:B------:R1:W-:Y:S01]  /*2470*/  LDGSTS.E [R121+0xa800], [R24.64], P4 ;  /* 0x0a80000018797fae */ /* 0x0003e2000a12184c */
[----:B------:R-:W-:-:S02]  /*2480*/  ISETP.NE.U32.AND P6, PT, R115, RZ, PT ;  /* 0x000000ff7300720c */ /* 0x000fc40003fc5070 */
[----:B------:R-:W-:Y:S01]  /*2490*/  SEL R116, R116, RZ, P5 ;  /* 0x000000ff74747207 */ /* 0x000fe20002800000 */
[----:B------:R1:W-:Y:S01]  /*24a0*/  LDGSTS.E [R121+0xb000], [R18.64], P4 ;  /* 0x0b00000012797fae */ /* 0x0003e2000a12184c */
[----:B------:R-:W-:-:S03]  /*24b0*/  ISETP.GE.AND P5, PT, R146, UR9, PT ;  /* 0x0000000992007c0c */ /* 0x000fc6000bfa6270 */
[----:B------:R1:W-:Y:S01]  /*24c0*/  LDGSTS.E [R121+0xb800], [R20.64], P4 ;  /* 0x0b80000014797fae */ /* 0x0003e2000a12184c */
[----:B------:R-:W-:Y:S02]  /*24d0*/  SEL R114, RZ, 0x4, P5 ;  /* 0x00000004ff727807 */ /* 0x000fe40002800000 */
[----:B------:R-:W-:Y:S01]  /*24e0*/  ISETP.GE.AND P5, PT, R142, UR9, PT ;  /* 0x000000098e007c0c */ /* 0x000fe2000bfa6270 */
[----:B------:R1:W-:Y:S04]  /*24f0*/  LDGSTS.E [R120+0x8400], [R60.64], P4 ;  /* 0x084000003c787fae */ /* 0x0003e8000a12184c */
[----:B------:R1:W-:Y:S04]  /*2500*/  LDGSTS.E [R120+0x8c00], [R44.64], P4 ;  /* 0x08c000002c787fae */ /* 0x0003e8000a12184c */
[----:B------:R1:W-:Y:S04]  /*2510*/  LDGSTS.E [R120+0x9400], [R42.64], P4 ;  /* 0x094000002a787fae */ /* 0x0003e8000a12184c */
[----:B------:R1:W-:Y:S04]  /*2520*/  LDGSTS.E [R120+0x9c00], [R40.64], P4 ;  /* 0x09c0000028787fae */ /* 0x0003e8000a12184c */
[----:B------:R1:W-:Y:S04]  /*2530*/  LDGSTS.E [R120+0xa400], [R38.64], P4 ;  /* 0x0a40000026787fae */ /* 0x0003e8000a12184c */
[----:B------:R1:W-:Y:S04]  /*2540*/  LDGSTS.E [R120+0xac00], [R36.64], P4 ;  /* 0x0ac0000024787fae */ /* 0x0003e8000a12184c */
[----:B------:R1:W-:Y:S04]  /*2550*/  LDGSTS.E [R120+0xb400], [R34.64], P4 ;  /* 0x0b40000022787fae */ /* 0x0003e8000a12184c */
[----:B------:R1:W-:Y:S01]  /*2560*/  LDGSTS.E [R120+0xbc00], [R32.64], P4 ;  /* 0x0bc0000020787fae */ /* 0x0003e2000a12184c */
[----:B------:R-:W-:-:S03]  /*2570*/  ISETP.GE.AND P4, PT, R144, UR9, PT ;  /* 0x0000000990007c0c */ /* 0x000fc6000bf86270 */
[----:B------:R-:W0:Y:S01]  /*2580*/  LDGDEPBAR ;  /* 0x00000000000079af */ /* 0x000e220000000000 */
[----:B------:R-:W-:-:S03]  /*2590*/  SEL R115, RZ, 0x4, P4 ;  /* 0x00000004ff737807 */ /* 0x000fc60002000000 */
[----:B------:R-:W-:Y:S01]  /*25a0*/  BAR.SYNC.DEFER_BLOCKING 0x0 ;  /* 0x0000000000007b1d */ /* 0x000fe20000010000 */
[----:B------:R-:W-:-:S05]  /*25b0*/  ISETP.GE.AND P4, PT, R138, UR9, PT ;  /* 0x000000098a007c0c */ /* 0x000fca000bf86270 */
[----:B------:R-:W-:Y:S01]  /*25c0*/  @!PT LDS RZ, [RZ] ;  /* 0x00000000fffff984 */ /* 0x000fe20000000800 */
[----:B------:R-:W-:Y:S01]  /*25d0*/  @!PT LDS RZ, [RZ] ;  /* 0x00000000fffff984 */ /* 0x000fe20000000800 */
[----:B------:R-:W-:Y:S01]  /*25e0*/  @!PT LDS RZ, [RZ] ;  /* 0x00000000fffff984 */ /* 0x000fe20000000800 */
[----:B------:R1:W-:Y:S01]  /*25f0*/  LDGSTS.E [R122+0x4000], [R82.64], P3 ;  /* 0x04000000527a7fae */ /* 0x0003e2000992184c */
[----:B------:R-:W-:Y:S02]  /*2600*/  ISETP.NE.U32.AND P3, PT, R116, RZ, PT ;  /* 0x000000ff7400720c */ /* 0x000fe40003f65070 */
[----:B------:R-:W-:Y:S01]  /*2610*/  SEL R116, RZ, 0x4, P5 ;  /* 0x00000004ff747807 */ /* 0x000fe20002800000 */
[----:B------:R2:W-:Y:S01]  /*2620*/  LDGSTS.E [R122+0x4400], [R80.64], P2 ;  /* 0x04400000507a7fae */ /* 0x0005e2000912184c */
[----:B------:R-:W-:Y:S02]  /*2630*/  PLOP3.LUT P2, PT, PT, PT, UP1, 0x80, 0x0 ;  /* 0x000000000000781c */ /* 0x000fe40003f4f018 */
[----:B------:R-:W-:Y:S01]  /*2640*/  ISETP.GE.AND P5, PT, R140, UR9, PT ;  /* 0x000000098c007c0c */ /* 0x000fe2000bfa6270 */
[----:B------:R2:W-:Y:S01]  /*2650*/  LDGSTS.E [R122+0x4800], [R78.64], P1 ;  /* 0x048000004e7a7fae */ /* 0x0005e2000892184c */
[----:B------:R-:W-:Y:S02]  /*2660*/  SEL R114, R114, RZ, P2 ;  /* 0x000000ff72727207 */ /* 0x000fe40001000000 */
[----:B------:R-:W-:Y:S01]  /*2670*/  PLOP3.LUT P2, PT, PT, PT, UP1, 0x80, 0x0 ;  /* 0x000000000000781c */ /* 0x000fe20003f4f018 */
[----:B------:R2:W-:Y:S01]  /*2680*/  LDGSTS.E [R122+0x4c00], [R76.64], P6 ;  /* 0x04c000004c7a7fae */ /* 0x0005e2000b12184c */
[----:B-1----:R-:W-:-:S02]  /*2690*/  SEL R82, RZ, 0x4, P4 ;  /* 0x00000004ff527807 */ /* 0x002fc40002000000 */
[----:B------:R-:W-:Y:S01]  /*26a0*/  PLOP3.LUT P4, PT, PT, PT, UP1, 0x80, 0x0 ;  /* 0x000000000000781c */ /* 0x000fe20003f8f018 */
[----:B------:R1:W-:Y:S01]  /*26b0*/  LDGSTS.E [R122+0x5000], [R74.64], P3 ;  /* 0x050000004a7a7fae */ /* 0x0003e2000992184c */
[----:B------:R-:W-:Y:S02]  /*26c0*/  SEL R117, RZ, 0x4, P5 ;  /* 0x00000004ff757807 */ /* 0x000fe40002800000 */
[----:B------:R-:W-:Y:S02]  /*26d0*/  SEL R115, R115, RZ, P4 ;  /* 0x000000ff73737207 */ /* 0x000fe40002000000 */
[----:B------:R-:W-:Y:S02]  /*26e0*/  PLOP3.LUT P4, PT, PT, PT, UP1, 0x80, 0x0 ;  /* 0x000000000000781c */ /* 0x000fe40003f8f018 */
[----:B------:R-:W-:Y:S02]  /*26f0*/  SEL R116, R116, RZ, P2 ;  /* 0x000000ff74747207 */ /* 0x000fe40001000000 */
[----:B------:R-:W-:-:S02]  /*2700*/  ISETP.GE.AND P2, PT, R136, UR9, PT ;  /* 0x0000000988007c0c */ /* 0x000fc4000bf46270 */
[----:B------:R-:W-:Y:S02]  /*2710*/  SEL R117, R117, RZ, P4 ;  /* 0x000000ff75757207 */ /* 0x000fe40002000000 */
[----:B------:R-:W-:Y:S02]  /*2720*/  PLOP3.LUT P4, PT, PT, PT, UP1, 0x80, 0x0 ;  /* 0x000000000000781c */ /* 0x000fe40003f8f018 */
[----:B--2---:R-:W-:Y:S02]  /*2730*/  SEL R80, RZ, 0x4, P2 ;  /* 0x00000004ff507807 */ /* 0x004fe40001000000 */
[----:B------:R-:W-:Y:S02]  /*2740*/  PLOP3.LUT P5, PT, PT, PT, UP1, 0x80, 0x0 ;  /* 0x000000000000781c */ /* 0x000fe40003faf018 */
[----:B------:R-:W-:Y:S02]  /*2750*/  ISETP.GE.AND P2, PT, R134, UR9, PT ;  /* 0x0000000986007c0c */ /* 0x000fe4000bf46270 */
[----:B------:R-:W-:-:S02]  /*2760*/  SEL R82, R82, RZ, P4 ;  /* 0x000000ff52527207 */ /* 0x000fc40002000000 */
[----:B------:R-:W-:Y:S02]  /*2770*/  SEL R80, R80, RZ, P5 ;  /* 0x000000ff50507207 */ /* 0x000fe40002800000 */
[----:B------:R-:W-:Y:S02]  /*2780*/  ISETP.GE.AND P4, PT, R132, UR9, PT ;  /* 0x0000000984007c0c */ /* 0x000fe4000bf86270 */
[----:B------:R-:W-:Y:S02]  /*2790*/  PLOP3.LUT P5, PT, PT, PT, UP1, 0x80, 0x0 ;  /* 0x000000000000781c */ /* 0x000fe40003faf018 */
[----:B------:R-:W-:Y:S02]  /*27a0*/  SEL R81, RZ, 0x4, P2 ;  /* 0x00000004ff517807 */ /* 0x000fe40001000000 */
[----:B------:R-:W-:Y:S02]  /*27b0*/  ISETP.NE.U32.AND P2, PT, R114, RZ, PT ;  /* 0x000000ff7200720c */ /* 0x000fe40003f45070 */
[----:B------:R-:W-:-:S02]  /*27c0*/  SEL R83, RZ, 0x4, P4 ;  /* 0x00000004ff537807 */ /* 0x000fc40002000000 */
[----:B------:R-:W-:Y:S02]  /*27d0*/  SEL R81, R81, RZ, P5 ;  /* 0x000000ff51517207 */ /* 0x000fe40002800000 */
[----:B------:R-:W-:Y:S02]  /*27e0*/  ISETP.NE.U32.AND P4, PT, R115, RZ, PT ;  /* 0x000000ff7300720c */ /* 0x000fe40003f85070 */
[----:B------:R-:W-:Y:S02]  /*27f0*/  ISETP.NE.U32.AND P5, PT, R116, RZ, PT ;  /* 0x000000ff7400720c */ /* 0x000fe40003fa5070 */
[----:B------:R-:W-:Y:S02]  /*2800*/  ISETP.NE.U32.AND P1, PT, R117, RZ, PT ;  /* 0x000000ff7500720c */ /* 0x000fe40003f25070 */
[----:B------:R-:W-:Y:S01]  /*2810*/  ISETP.NE.U32.AND P6, PT, R82, RZ, PT ;  /* 0x000000ff5200720c */ /* 0x000fe20003fc5070 */
[----:B------:R2:W-:Y:S01]  /*2820*/  LDGSTS.E [R122+0x5400], [R72.64], P2 ;  /* 0x05400000487a7fae */ /* 0x0005e2000912184c */
[----:B------:R-:W-:-:S02]  /*2830*/  ISETP.NE.U32.AND P3, PT, R80, RZ, PT ;  /* 0x000000ff5000720c */ /* 0x000fc40003f65070 */
[----:B------:R-:W-:-:S03]  /*2840*/  ISETP.NE.U32.AND P2, PT, R81, RZ, PT ;  /* 0x000000ff5100720c */ /* 0x000fc60003f45070 */
[----:B------:R2:W-:Y:S01]  /*2850*/  LDGSTS.E [R122+0x5800], [R68.64], P4 ;  /* 0x05800000447a7fae */ /* 0x0005e2000a12184c */
[----:B------:R-:W-:-:S03]  /*2860*/  ISETP.GE.AND P4, PT, R130, UR9, PT ;  /* 0x0000000982007c0c */ /* 0x000fc6000bf86270 */
[----:B------:R2:W-:Y:S01]  /*2870*/  LDGSTS.E [R122+0x5c00], [R70.64], P5 ;  /* 0x05c00000467a7fae */ /* 0x0005e2000a92184c */
[----:B------:R-:W-:Y:S02]  /*2880*/  ISETP.GE.AND P5, PT, R128, UR9, PT ;  /* 0x0000000980007c0c */ /* 0x000fe4000bfa6270 */
[----:B-1----:R-:W-:Y:S01]  /*2890*/  SEL R74, RZ, 0x4, P4 ;  /* 0x00000004ff4a7807 */ /* 0x002fe20002000000 */
[----:B------:R1:W-:Y:S01]  /*28a0*/  LDGSTS.E [R122+0x6000], [R66.64], P1 ;  /* 0x06000000427a7fae */ /* 0x0003e2000892184c */
[----:B------:R-:W-:Y:S02]  /*28b0*/  PLOP3.LUT P1, PT, PT, PT, UP1, 0x80, 0x0 ;  /* 0x000000000000781c */ /* 0x000fe40003f2f018 */
[----:B------:R-:W-:Y:S01]  /*28c0*/  PLOP3.LUT P4, PT, PT, PT, UP1, 0x80, 0x0 ;  /* 0x000000000000781c */ /* 0x000fe20003f8f018 */
[----:B------:R3:W-:Y:S01]  /*28d0*/  LDGSTS.E [R122+0x6400], [R64.64], P6 ;  /* 0x06400000407a7fae */ /* 0x0007e2000b12184c */
[----:B------:R-:W-:Y:S02]  /*28e0*/  SEL R83, R83, RZ, P1 ;  /* 0x000000ff53537207 */ /* 0x000fe40000800000 */
[----:B------:R-:W-:Y:S01]  /*28f0*/  ISETP.GE.AND P1, PT, R126, UR9, PT ;  /* 0x000000097e007c0c */ /* 0x000fe2000bf26270 */
[----:B------:R4:W-:Y:S01]  /*2900*/  LDGSTS.E [R122+0x6800], [R22.64], P3 ;  /* 0x06800000167a7fae */ /* 0x0009e2000992184c */
[----:B--2---:R-:W-:-:S02]  /*2910*/  SEL R72, RZ, 0x4, P5 ;  /* 0x00000004ff487807 */ /* 0x004fc40002800000 */
[----:B------:R-:W-:Y:S01]  /*2920*/  SEL R74, R74, RZ, P4 ;  /* 0x000000ff4a4a7207 */ /* 0x000fe20002000000 */
[----:B-1----:R-:W-:Y:S01]  /*2930*/  IMAD.U32 R67, RZ, RZ, UR5 ;  /* 0x00000005ff437e24 */ /* 0x002fe2000f8e00ff */
[----:B------:R-:W-:Y:S01]  /*2940*/  PLOP3.LUT P5, PT, PT, PT, UP1, 0x80, 0x0 ;  /* 0x000000000000781c */ /* 0x000fe20003faf018 */
[----:B------:R1:W-:Y:S01]  /*2950*/  LDGSTS.E [R122+0x6c00], [R54.64], P2 ;  /* 0x06c00000367a7fae */ /* 0x0003e2000912184c */
[----:B------:R-:W-:Y:S01]  /*2960*/  PLOP3.LUT P4, PT, PT, PT, UP1, 0x80, 0x0 ;  /* 0x000000000000781c */ /* 0x000fe20003f8f018 */
[C---:B---3--:R-:W-:Y:S01]  /*2970*/  IMAD.WIDE R62, R67.reuse, 0x4, R62 ;  /* 0x00000004433e7825 */ /* 0x048fe200078e023e */
[----:B------:R-:W-:Y:S02]  /*2980*/  SEL R66, RZ, 0x4, P1 ;  /* 0x00000004ff427807 */ /* 0x000fe40000800000 */
[----:B------:R-:W-:Y:S01]  /*2990*/  SEL R72, R72, RZ, P5 ;  /* 0x000000ff48487207 */ /* 0x000fe20002800000 */
[----:B------:R-:W-:Y:S01]  /*29a0*/  IMAD.WIDE R56, R67, 0x4, R56 ;  /* 0x0000000443387825 */ /* 0x000fe200078e0238 */
[----:B------:R-:W-:-:S02]  /*29b0*/  SEL R66, R66, RZ, P4 ;  /* 0x000000ff42427207 */ /* 0x000fc40002000000 */
[----:B------:R-:W-:Y:S01]  /*29c0*/  ISETP.NE.U32.AND P1, PT, R83, RZ, PT ;  /* 0x000000ff5300720c */ /* 0x000fe20003f25070 */
[C---:B------:R-:W-:Y:S01]  /*29d0*/  IMAD.WIDE R30, R67.reuse, 0x4, R30 ;  /* 0x00000004431e7825 */ /* 0x040fe200078e021e */
[----:B------:R-:W-:Y:S02]  /*29e0*/  ISETP.NE.U32.AND P4, PT, R74, RZ, PT ;  /* 0x000000ff4a00720c */ /* 0x000fe40003f85070 */
[----:B------:R-:W-:Y:S01]  /*29f0*/  ISETP.NE.U32.AND P5, PT, R72, RZ, PT ;  /* 0x000000ff4800720c */ /* 0x000fe20003fa5070 */
[----:B----4-:R-:W-:Y:S01]  /*2a00*/  IMAD.WIDE R28, R67, 0x4, R28 ;  /* 0x00000004431c7825 */ /* 0x010fe200078e021c */
[----:B------:R-:W-:-:S03]  /*2a10*/  ISETP.NE.U32.AND P6, PT, R66, RZ, PT ;  /* 0x000000ff4200720c */ /* 0x000fc60003fc5070 */
[----:B-----5:R-:W-:-:S04]  /*2a20*/  IMAD.WIDE R26, R67, 0x4, R26 ;  /* 0x00000004431a7825 */ /* 0x020fc800078e021a */
[----:B------:R1:W-:Y:S01]  /*2a30*/  LDGSTS.E [R122+0x7000], [R46.64], P1 ;  /* 0x070000002e7a7fae */ /* 0x0003e2000892184c */
[----:B------:R-:W-:-:S03]  /*2a40*/  IMAD.WIDE R24, R67, 0x4, R24 ;  /* 0x0000000443187825 */ /* 0x000fc600078e0218 */
[----:B------:R1:W-:Y:S01]  /*2a50*/  LDGSTS.E [R122+0x7400], [R52.64], P4 ;  /* 0x07400000347a7fae */ /* 0x0003e2000a12184c */
[----:B------:R-:W-:-:S03]  /*2a60*/  IMAD.WIDE R18, R67, 0x4, R18 ;  /* 0x0000000443127825 */ /* 0x000fc600078e0212 */
[----:B------:R1:W-:Y:S01]  /*2a70*/  LDGSTS.E [R122+0x7800], [R50.64], P5 ;  /* 0x07800000327a7fae */ /* 0x0003e2000a92184c */
[----:B------:R-:W-:-:S03]  /*2a80*/  IMAD.WIDE R20, R67, 0x4, R20 ;  /* 0x0000000443147825 */ /* 0x000fc600078e0214 */
[----:B------:R1:W-:Y:S01]  /*2a90*/  LDGSTS.E [R122+0x7c00], [R48.64], P6 ;  /* 0x07c00000307a7fae */ /* 0x0003e2000b12184c */
[----:B------:R-:W-:-:S03]  /*2aa0*/  IMAD.WIDE R60, R67, 0x4, R60 ;  /* 0x00000004433c7825 */ /* 0x000fc600078e023c */
[----:B------:R-:W0:Y:S01]  /*2ab0*/  LDGDEPBAR ;  /* 0x00000000000079af */ /* 0x000e220000000000 */
[----:B------:R-:W-:-:S03]  /*2ac0*/  IMAD.WIDE R44, R67, 0x4, R44 ;  /* 0x00000004432c7825 */ /* 0x000fc600078e022c */
        /* <DEDUP_REMOVED lines=12> */
[----:B------:R1:W-:Y:S04]  /*2b90*/  LDGSTS.E [R121+0xf000], [R18.64], P0 ;  /* 0x0f00000012797fae */ /* 0x0003e8000812184c */
        /* <DEDUP_REMOVED lines=9> */
[----:B------:R-:W-:-:S03]  /*2c30*/  PLOP3.LUT P0, PT, PT, PT, UP0, 0x80, 0x0 ;  /* 0x000000000000781c */ /* 0x000fc60003f0f008 */
[----:B------:R-:W0:Y:S10]  /*2c40*/  LDGDEPBAR ;  /* 0x00000000000079af */ /* 0x000e340000000000 */
[----:B------:R-:W-:Y:S05]  /*2c50*/  @P0 BRA `(.L_x_0) ;  /* 0x000000a000000947 */ /* 0x000fea0003800000 */
[----:B-1----:R-:W-:Y:S01]  /*2c60*/  IMAD.SHL.U32 R105, R59, 0x40, RZ ;  /* 0x000000403b697824 */ /* 0x002fe200078e00ff */
[----:B------:R-:W-:Y:S01]  /*2c70*/  CS2R R84, SRZ ;  /* 0x0000000000547805 */ /* 0x000fe2000001ff00 */
[----:B------:R-:W-:Y:S01]  /*2c80*/  CS2R R86, SRZ ;  /* 0x0000000000567805 */ /* 0x000fe2000001ff00 */
[----:B------:R-:W-:Y:S01]  /*2c90*/  CS2R R80, SRZ ;  /* 0x0000000000507805 */ /* 0x000fe2000001ff00 */
[----:B------:R-:W-:Y:S01]  /*2ca0*/  CS2R R82, SRZ ;  /* 0x0000000000527805 */ /* 0x000fe2000001ff00 */
[----:B------:R-:W-:Y:S01]  /*2cb0*/  CS2R R60, SRZ ;  /* 0x00000000003c7805 */ /* 0x000fe2000001ff00 */
[----:B------:R-:W-:Y:S01]  /*2cc0*/  CS2R R62, SRZ ;  /* 0x00000000003e7805 */ /* 0x000fe2000001ff00 */
[----:B------:R-:W-:Y:S01]  /*2cd0*/  CS2R R92, SRZ ;  /* 0x00000000005c7805 */ /* 0x000fe2000001ff00 */
[----:B------:R-:W-:Y:S01]  /*2ce0*/  CS2R R94, SRZ ;  /* 0x00000000005e7805 */ /* 0x000fe2000001ff00 */
[----:B------:R-:W-:Y:S05]  /*2cf0*/  BRA `(.L_x_1) ;  /* 0x00001fb000007947 */ /* 0x000fea0003800000 */
.L_x_0:
[----:B-1----:R-:W-:Y:S01]  /*2d00*/  SHF.R.S32.HI R18, RZ, 0x1f, R113 ;  /* 0x0000001fff127819 */ /* 0x002fe20000011471 */
[----:B------:R-:W-:Y:S01]  /*2d10*/  IMAD.SHL.U32 R33, R59, 0x2, RZ ;  /* 0x000000023b217824 */ /* 0x000fe200078e00ff */
[----:B------:R-:W-:Y:S01]  /*2d20*/  SHF.R.S32.HI R21, RZ, 0x1f, R88 ;  /* 0x0000001fff157819 */ /* 0x000fe20000011458 */
[----:B------:R-:W-:Y:S01]  /*2d30*/  USHF.R.S32.HI UR10, URZ, 0x1f, UR5 ;  /* 0x0000001f3f0a7899 */ /* 0x000fe20008011405 */
[----:B------:R-:W-:Y:S01]  /*2d40*/  SHF.R.S32.HI R22, RZ, 0x1f, R89 ;  /* 0x0000001fff167819 */ /* 0x000fe20000011459 */
[----:B------:R-:W-:Y:S01]  /*2d50*/  USHF.L.U32 UR4, UR5, 0x3, URZ ;  /* 0x0000000305047899 */ /* 0x000fe2000800063f */
[----:B------:R-:W-:Y:S01]  /*2d60*/  SHF.L.U64.HI R57, R113, 0x2, R18 ;  /* 0x0000000271397819 */ /* 0x000fe20000010212 */
[----:B------:R-:W-:Y:S01]  /*2d70*/  USHF.L.U64.HI UR9, UR5, 0x3, UR10 ;  /* 0x0000000305097899 */ /* 0x000fe2000801020a */
[----:B------:R-:W-:Y:S01]  /*2d80*/  SHF.R.S32.HI R23, RZ, 0x1f, R90 ;  /* 0x0000001fff177819 */ /* 0x000fe2000001145a */
[----:B------:R-:W-:Y:S01]  /*2d90*/  USHF.R.S32.HI UR7, URZ, 0x1f, UR6 ;  /* 0x0000001f3f077899 */ /* 0x000fe20008011406 */
[----:B------:R-:W-:Y:S01]  /*2da0*/  SHF.R.S32.HI R18, RZ, 0x1f, R91 ;  /* 0x0000001fff127819 */ /* 0x000fe2000001145b */
[----:B------:R-:W-:Y:S01]  /*2db0*/  IMAD R113, R126, c[0x0][0x188], RZ ;  /* 0x000062007e717a24 */ /* 0x000fe200078e02ff */
[----:B------:R-:W-:Y:S01]  /*2dc0*/  SHF.L.U64.HI R20, R88, 0x2, R21 ;  /* 0x0000000258147819 */ /* 0x000fe20000010215 */
[----:B------:R-:W-:Y:S01]  /*2dd0*/  ULEA.HI UR7, UR7, UR6, URZ, 0x6 ;  /* 0x0000000607077291 */ /* 0x000fe2000f8f303f */
[----:B------:R-:W-:Y:S01]  /*2de0*/  SHF.L.U64.HI R21, R89, 0x2, R22 ;  /* 0x0000000259157819 */ /* 0x000fe20000010216 */
[----:B------:R-:W-:Y:S01]  /*2df0*/  CS2R R80, SRZ ;  /* 0x0000000000507805 */ /* 0x000fe2000001ff00 */
[----:B------:R-:W-:Y:S01]  /*2e00*/  SHF.L.U64.HI R22, R90, 0x2, R23 ;  /* 0x000000025a167819 */ /* 0x000fe20000010217 */
[----:B------:R-:W-:Y:S01]  /*2e10*/  USHF.R.S32.HI UR7, URZ, 0x6, UR7 ;  /* 0x000000063f077899 */ /* 0x000fe20008011407 */
[----:B------:R-:W-:Y:S01]  /*2e20*/  SHF.L.U64.HI R23, R91, 0x2, R18 ;  /* 0x000000025b177819 */ /* 0x000fe20000010212 */
[----:B------:R-:W-:Y:S01]  /*2e30*/  CS2R R82, SRZ ;  /* 0x0000000000527805 */ /* 0x000fe2000001ff00 */
[----:B------:R-:W-:Y:S01]  /*2e40*/  SHF.R.S32.HI R18, RZ, 0x1f, R95 ;  /* 0x0000001fff127819 */ /* 0x000fe2000001145f */
[----:B------:R-:W-:Y:S01]  /*2e50*/  CS2R R60, SRZ ;  /* 0x00000000003c7805 */ /* 0x000fe2000001ff00 */
[----:B------:R-:W-:Y:S01]  /*2e60*/  SHF.R.S32.HI R28, RZ, 0x1f, R105 ;  /* 0x0000001fff1c7819 */ /* 0x000fe20000011469 */
[----:B------:R-:W-:Y:S01]  /*2e70*/  CS2R R62, SRZ ;  /* 0x00000000003e7805 */ /* 0x000fe2000001ff00 */
[----:B------:R-:W-:Y:S01]  /*2e80*/  SHF.L.U64.HI R29, R95, 0x2, R18 ;  /* 0x000000025f1d7819 */ /* 0x000fe20000010212 */
[----:B------:R-:W-:Y:S01]  /*2e90*/  USHF.L.U32 UR11, UR5, 0x2, URZ ;  /* 0x00000002050b7899 */ /* 0x000fe2000800063f */
[----:B------:R-:W-:Y:S01]  /*2ea0*/  LOP3.LUT R18, R59, 0x7, RZ, 0xc0, !PT ;  /* 0x000000073b127812 */ /* 0x000fe200078ec0ff */
[----:B------:R-:W-:Y:S01]  /*2eb0*/  USHF.L.U64.HI UR10, UR5, 0x2, UR10 ;  /* 0x00000002050a7899 */ /* 0x000fe2000801020a */
[----:B------:R-:W-:Y:S01]  /*2ec0*/  SHF.R.S32.HI R31, RZ, 0x1f, R94 ;  /* 0x0000001fff1f7819 */ /* 0x000fe2000001145e */
[----:B------:R-:W-:Y:S01]  /*2ed0*/  UIADD3 UR8, UR8, -0x80, URZ ;  /* 0xffffff8008087890 */ /* 0x000fe2000fffe03f */
[----:B------:R-:W-:Y:S01]  /*2ee0*/  SHF.R.S32.HI R34, RZ, 0x1f, R93 ;  /* 0x0000001fff227819 */ /* 0x000fe2000001145d */
[----:B------:R-:W-:Y:S01]  /*2ef0*/  IMAD.SHL.U32 R32, R18, 0x10, RZ ;  /* 0x0000001012207824 */ /* 0x000fe200078e00ff */
[----:B------:R-:W-:Y:S01]  /*2f00*/  SHF.L.U64.HI R28, R105, 0x2, R28 ;  /* 0x00000002691c7819 */ /* 0x000fe2000001021c */
[----:B------:R-:W-:Y:S01]  /*2f10*/  IMAD.SHL.U32 R105, R59, 0x40, RZ ;  /* 0x000000403b697824 */ /* 0x000fe200078e00ff */
[----:B------:R-:W-:Y:S01]  /*2f20*/  SHF.L.U64.HI R30, R94, 0x2, R31 ;  /* 0x000000025e1e7819 */ /* 0x000fe2000001021f */
[----:B------:R-:W-:Y:S01]  /*2f30*/  UIADD3 UR6, UR7, -0x2, URZ ;  /* 0xfffffffe07067890 */ /* 0x000fe2000fffe03f */
[----:B------:R-:W-:Y:S01]  /*2f40*/  SHF.L.U64.HI R31, R93, 0x2, R34 ;  /* 0x000000025d1f7819 */ /* 0x000fe20000010222 */
[----:B------:R-:W-:Y:S01]  /*2f50*/  CS2R R94, SRZ ;  /* 0x00000000005e7805 */ /* 0x000fe2000001ff00 */
[----:B------:R-:W-:Y:S01]  /*2f60*/  LOP3.LUT R34, R32, 0x30, R33, 0x78, !PT ;  /* 0x0000003020227812 */ /* 0x000fe200078e7821 */
[----:B------:R-:W-:Y:S01]  /*2f70*/  UMOV UR5, 0xffffffff ;  /* 0xffffffff00057882 */ /* 0x000fe20000000000 */
[----:B------:R-:W-:-:S02]  /*2f80*/  SHF.R.S32.HI R37, RZ, 0x1f, R112 ;  /* 0x0000001fff257819 */ /* 0x000fc40000011470 */
[----:B------:R-:W-:Y:S02]  /*2f90*/  SHF.R.S32.HI R32, RZ, 0x1f, R111 ;  /* 0x0000001fff207819 */ /* 0x000fe4000001146f */
[----:B------:R-:W-:Y:S02]  /*2fa0*/  LEA R66, P0, R112, UR4, 0x2 ;  /* 0x0000000470427c11 */ /* 0x000fe4000f8010ff */
[----:B------:R-:W-:Y:S02]  /*2fb0*/  LEA R64, P1, R111, UR4, 0x2 ;  /* 0x000000046f407c11 */ /* 0x000fe4000f8210ff */
[----:B------:R-:W-:Y:S02]  /*2fc0*/  LOP3.LUT R33, R105, 0x1800, RZ, 0xc0, !PT ;  /* 0x0000180069217812 */ /* 0x000fe400078ec0ff */
[----:B------:R-:W-:Y:S02]  /*2fd0*/  SHF.R.S32.HI R35, RZ, 0x1f, R110 ;  /* 0x0000001fff237819 */ /* 0x000fe4000001146e */
[----:B------:R-:W-:Y:S01]  /*2fe0*/  LEA R44, P2, R110, UR4, 0x2 ;  /* 0x000000046e2c7c11 */ /* 0x000fe2000f8410ff */
[----:B------:R-:W-:Y:S01]  /*2ff0*/  IMAD R33, R18, 0x100, R33 ;  /* 0x0000010012217824 */ /* 0x000fe200078e0221 */
[----:B------:R-:W-:-:S02]  /*3000*/  LEA.HI.X R112, R112, UR9, R37, 0x2, P0 ;  /* 0x0000000970707c11 */ /* 0x000fc400080f1425 */
[----:B------:R-:W-:Y:S01]  /*3010*/  LEA.HI.X R65, R111, UR9, R32, 0x2, P1 ;  /* 0x000000096f417c11 */ /* 0x000fe200088f1420 */
[----:B------:R-:W-:Y:S01]  /*3020*/  IMAD.IADD R117, R33, 0x1, R34 ;  /* 0x0000000121757824 */ /* 0x000fe200078e0222 */
[----:B------:R-:W-:Y:S01]  /*3030*/  SHF.R.S32.HI R32, RZ, 0x1f, R109 ;  /* 0x0000001fff207819 */ /* 0x000fe2000001146d */
[----:B------:R-:W-:Y:S01]  /*3040*/  IMAD R111, R128, c[0x0][0x188], RZ ;  /* 0x00006200806f7a24 */ /* 0x000fe200078e02ff */
[----:B------:R-:W-:Y:S02]  /*3050*/  SHF.R.S32.HI R37, RZ, 0x1f, R108 ;  /* 0x0000001fff257819 */ /* 0x000fe4000001146c */
[----:B------:R-:W-:Y:S02]  /*3060*/  LEA R36, P0, R109, UR4, 0x2 ;  /* 0x000000046d247c11 */ /* 0x000fe4000f8010ff */
[----:B------:R-:W-:Y:S02]  /*3070*/  LEA R42, P1, R108, UR4, 0x2 ;  /* 0x000000046c2a7c11 */ /* 0x000fe4000f8210ff */
[----:B------:R-:W-:-:S02]  /*3080*/  LEA.HI.X R46, R110, UR9, R35, 0x2, P2 ;  /* 0x000000096e2e7c11 */ /* 0x000fc400090f1423 */
[----:B------:R-:W-:Y:S02]  /*3090*/  SHF.R.S32.HI R18, RZ, 0x1f, R107 ;  /* 0x0000001fff127819 */ /* 0x000fe4000001146b */
[----:B------:R-:W-:Y:S02]  /*30a0*/  SHF.R.S32.HI R35, RZ, 0x1f, R106 ;  /* 0x0000001fff237819 */ /* 0x000fe4000001146a */
[----:B------:R-:W-:Y:S02]  /*30b0*/  LEA R38, P2, R107, UR4, 0x2 ;  /* 0x000000046b267c11 */ /* 0x000fe4000f8410ff */
[----:B------:R-:W-:Y:S02]  /*30c0*/  LEA R40, P3, R106, UR4, 0x2 ;  /* 0x000000046a287c11 */ /* 0x000fe4000f8610ff */
[----:B------:R-:W-:Y:S02]  /*30d0*/  SHF.R.S32.HI R19, RZ, 0x1f, R58 ;  /* 0x0000001fff137819 */ /* 0x000fe4000001143a */
[----:B------:R-:W-:Y:S01]  /*30e0*/  LEA.HI.X R48, R109, UR9, R32, 0x2, P0 ;  /* 0x000000096d307c11 */ /* 0x000fe200080f1420 */
[----:B------:R-:W-:Y:S01]  /*30f0*/  IMAD R109, R130, c[0x0][0x188], RZ ;  /* 0x00006200826d7a24 */ /* 0x000fe200078e02ff */
[----:B------:R-:W-:-:S02]  /*3100*/  LEA.HI.X R50, R108, UR9, R37, 0x2, P1 ;  /* 0x000000096c327c11 */ /* 0x000fc400088f1425 */
[----:B------:R-:W-:Y:S02]  /*3110*/  SHF.R.S32.HI R32, RZ, 0x1f, R103 ;  /* 0x0000001fff207819 */ /* 0x000fe40000011467 */
[----:B------:R-:W-:Y:S02]  /*3120*/  LEA R41, P1, R103, UR4, 0x2 ;  /* 0x0000000467297c11 */ /* 0x000fe4000f8210ff */
[----:B------:R-:W-:Y:S01]  /*3130*/  LEA.HI.X R52, R107, UR9, R18, 0x2, P2 ;  /* 0x000000096b347c11 */ /* 0x000fe200090f1412 */
[----:B------:R-:W-:Y:S01]  /*3140*/  IMAD R107, R132, c[0x0][0x188], RZ ;  /* 0x00006200846b7a24 */ /* 0x000fe200078e02ff */
[----:B------:R-:W-:Y:S02]  /*3150*/  LEA.HI.X R54, R106, UR9, R35, 0x2, P3 ;  /* 0x000000096a367c11 */ /* 0x000fe400098f1423 */
[----:B------:R-:W-:Y:S02]  /*3160*/  SHF.R.S32.HI R18, RZ, 0x1f, R101 ;  /* 0x0000001fff127819 */ /* 0x000fe40000011465 */
[----:B------:R-:W-:-:S02]  /*3170*/  LEA R45, P3, R101, UR4, 0x2 ;  /* 0x00000004652d7c11 */ /* 0x000fc4000f8610ff */
[----:B------:R-:W-:Y:S02]  /*3180*/  SHF.L.U64.HI R19, R58, 0x2, R19 ;  /* 0x000000023a137819 */ /* 0x000fe40000010213 */
[----:B------:R-:W-:Y:S02]  /*3190*/  LEA.HI.X R58, R103, UR9, R32, 0x2, P1 ;  /* 0x00000009673a7c11 */ /* 0x000fe400088f1420 */
[----:B------:R-:W-:Y:S02]  /*31a0*/  SHF.R.S32.HI R32, RZ, 0x1f, R99 ;  /* 0x0000001fff207819 */ /* 0x000fe40000011463 */
[----:B------:R-:W-:Y:S02]  /*31b0*/  LEA R49, P1, R99, UR4, 0x2 ;  /* 0x0000000463317c11 */ /* 0x000fe4000f8210ff */
[----:B------:R-:W-:Y:S02]  /*31c0*/  LEA.HI.X R101, R101, UR9, R18, 0x2, P3 ;  /* 0x0000000965657c11 */ /* 0x000fe400098f1412 */
[----:B------:R-:W-:-:S02]  /*31d0*/  SHF.R.S32.HI R18, RZ, 0x1f, R97 ;  /* 0x0000001fff127819 */ /* 0x000fc40000011461 */
[----:B------:R-:W-:Y:S02]  /*31e0*/  LEA R53, P3, R97, UR4, 0x2 ;  /* 0x0000000461357c11 */ /* 0x000fe4000f8610ff */
[----:B------:R-:W-:Y:S02]  /*31f0*/  SHF.R.S32.HI R37, RZ, 0x1f, R104 ;  /* 0x0000001fff257819 */ /* 0x000fe40000011468 */
[----:B------:R-:W-:Y:S02]  /*3200*/  SHF.R.S32.HI R35, RZ, 0x1f, R102 ;  /* 0x0000001fff237819 */ /* 0x000fe40000011466 */
[----:B------:R-:W-:Y:S02]  /*3210*/  LEA R39, P0, R104, UR4, 0x2 ;  /* 0x0000000468277c11 */ /* 0x000fe4000f8010ff */
[----:B------:R-:W-:Y:S02]  /*3220*/  LEA R43, P2, R102, UR4, 0x2 ;  /* 0x00000004662b7c11 */ /* 0x000fe4000f8410ff */
[----:B------:R-:W-:-:S02]  /*3230*/  LEA.HI.X R99, R99, UR9, R32, 0x2, P1 ;  /* 0x0000000963637c11 */ /* 0x000fc400088f1420 */
[----:B------:R-:W-:Y:S02]  /*3240*/  SHF.R.U32.HI R32, RZ, 0x1, R59 ;  /* 0x00000001ff207819 */ /* 0x000fe4000001163b */
[----:B------:R-:W-:Y:S02]  /*3250*/  LEA.HI.X R97, R97, UR9, R18, 0x2, P3 ;  /* 0x0000000961617c11 */ /* 0x000fe400098f1412 */
[----:B------:R-:W-:Y:S02]  /*3260*/  LEA.HI.X R56, R104, UR9, R37, 0x2, P0 ;  /* 0x0000000968387c11 */ /* 0x000fe400080f1425 */
[----:B------:R-:W-:Y:S02]  /*3270*/  LEA.HI.X R102, R102, UR9, R35, 0x2, P2 ;  /* 0x0000000966667c11 */ /* 0x000fe400090f1423 */
[----:B------:R-:W-:Y:S02]  /*3280*/  LOP3.LUT R18, R59, 0x3, RZ, 0xc0, !PT ;  /* 0x000000033b127812 */ /* 0x000fe400078ec0ff */
[----:B------:R-:W-:-:S02]  /*3290*/  SHF.R.S32.HI R37, RZ, 0x1f, R100 ;  /* 0x0000001fff257819 */ /* 0x000fc40000011464 */
[----:B------:R-:W-:Y:S01]  /*32a0*/  SHF.R.S32.HI R35, RZ, 0x1f, R98 ;  /* 0x0000001fff237819 */ /* 0x000fe20000011462 */
[----:B------:R-:W-:Y:S01]  /*32b0*/  IMAD R18, R18, 0x120, RZ ;  /* 0x0000012012127824 */ /* 0x000fe200078e02ff */
[----:B------:R-:W-:Y:S02]  /*32c0*/  LEA R47, P0, R100, UR4, 0x2 ;  /* 0x00000004642f7c11 */ /* 0x000fe4000f8010ff */
[----:B------:R-:W-:Y:S02]  /*32d0*/  LEA R51, P2, R98, UR4, 0x2 ;  /* 0x0000000462337c11 */ /* 0x000fe4000f8410ff */
[----:B------:R-:W-:Y:S02]  /*32e0*/  LOP3.LUT R32, R32, 0x40, RZ, 0xc0, !PT ;  /* 0x0000004020207812 */ /* 0x000fe400078ec0ff */
[----:B------:R-:W-:Y:S02]  /*32f0*/  LEA.HI.X R100, R100, UR9, R37, 0x2, P0 ;  /* 0x0000000964647c11 */ /* 0x000fe400080f1425 */
[----:B------:R-:W-:-:S02]  /*3300*/  LEA.HI.X R98, R98, UR9, R35, 0x2, P2 ;  /* 0x0000000962627c11 */ /* 0x000fc400090f1423 */
[----:B------:R-:W-:Y:S02]  /*3310*/  SHF.R.S32.HI R35, RZ, 0x1f, R96 ;  /* 0x0000001fff237819 */ /* 0x000fe40000011460 */
[----:B------:R-:W-:Y:S01]  /*3320*/  LEA R55, P0, R96, UR4, 0x2 ;  /* 0x0000000460377c11 */ /* 0x000fe2000f8010ff */
[----:B------:R-:W-:Y:S01]  /*3330*/  UMOV UR4, URZ ;  /* 0x0000003f00047c82 */ /* 0x000fe20008000000 */
[----:B------:R-:W-:Y:S02]  /*3340*/  LOP3.LUT R119, R32, 0x1c, R59, 0xf8, !PT ;  /* 0x0000001c20777812 */ /* 0x000fe400078ef83b */
[----:B------:R-:W-:Y:S01]  /*3350*/  LEA.HI.X R96, R96, UR9, R35, 0x2, P0 ;  /* 0x0000000960607c11 */ /* 0x000fe200080f1423 */
[----:B------:R-:W-:Y:S01]  /*3360*/  UMOV UR9, 0x1 ;  /* 0x0000000100097882 */ /* 0x000fe20000000000 */
[----:B------:R-:W-:Y:S02]  /*3370*/  LOP3.LUT R119, R18, R119, RZ, 0x3c, !PT ;  /* 0x0000007712777212 */ /* 0x000fe400078e3cff */
[----:B------:R-:W-:-:S02]  /*3380*/  IADD3 R18, P3, R66, c[0x0][0x168], RZ ;  /* 0x00005a0042127a10 */ /* 0x000fc40007f7e0ff */
[----:B------:R-:W-:Y:S02]  /*3390*/  IADD3 R35, P1, R44, c[0x0][0x168], RZ ;  /* 0x00005a002c237a10 */ /* 0x000fe40007f3e0ff */
[----:B------:R-:W-:Y:S02]  /*33a0*/  IADD3 R36, P2, R36, c[0x0][0x168], RZ ;  /* 0x00005a0024247a10 */ /* 0x000fe40007f5e0ff */
[----:B------:R-:W-:Y:S02]  /*33b0*/  IADD3 R37, P4, R42, c[0x0][0x168], RZ ;  /* 0x00005a002a257a10 */ /* 0x000fe40007f9e0ff */
[----:B------:R-:W-:Y:S02]  /*33c0*/  IADD3 R38, P5, R38, c[0x0][0x168], RZ ;  /* 0x00005a0026267a10 */ /* 0x000fe40007fbe0ff */
[----:B------:R-:W-:Y:S02]  /*33d0*/  IADD3.X R42, R112, c[0x0][0x16c], RZ, P3, !PT ;  /* 0x00005b00702a7a10 */ /* 0x000fe40001ffe4ff */
[----:B------:R-:W-:-:S02]  /*33e0*/  IADD3.X R46, R46, c[0x0][0x16c], RZ, P1, !PT ;  /* 0x00005b002e2e7a10 */ /* 0x000fc40000ffe4ff */
[----:B------:R-:W-:Y:S02]  /*33f0*/  IADD3.X R48, R48, c[0x0][0x16c], RZ, P2, !PT ;  /* 0x00005b0030307a10 */ /* 0x000fe400017fe4ff */
[----:B------:R-:W-:Y:S02]  /*3400*/  IADD3.X R50, R50, c[0x0][0x16c], RZ, P4, !PT ;  /* 0x00005b0032327a10 */ /* 0x000fe400027fe4ff */
[----:B------:R-:W-:Y:S02]  /*3410*/  IADD3.X R52, R52, c[0x0][0x16c], RZ, P5, !PT ;  /* 0x00005b0034347a10 */ /* 0x000fe40002ffe4ff */
[----:B------:R-:W-:Y:S02]  /*3420*/  LEA R116, P0, R125, R92, 0x3 ;  /* 0x0000005c7d747211 */ /* 0x000fe400078018ff */
[----:B------:R-:W-:Y:S01]  /*3430*/  SHF.R.S32.HI R32, RZ, 0x1f, R125 ;  /* 0x0000001fff207819 */ /* 0x000fe2000001147d */
[----:B------:R-:W-:Y:S01]  /*3440*/  CS2R R92, SRZ ;  /* 0x00000000005c7805 */ /* 0x000fe2000001ff00 */
[----:B------:R-:W-:-:S02]  /*3450*/  IADD3 R40, P3, R40, c[0x0][0x168], RZ ;  /* 0x00005a0028287a10 */ /* 0x000fc40007f7e0ff */
[----:B------:R-:W-:Y:S02]  /*3460*/  IADD3 R39, P1, R39, c[0x0][0x168], RZ ;  /* 0x00005a0027277a10 */ /* 0x000fe40007f3e0ff */
[----:B------:R-:W-:Y:S02]  /*3470*/  IADD3 R41, P2, R41, c[0x0][0x168], RZ ;  /* 0x00005a0029297a10 */ /* 0x000fe40007f5e0ff */
[----:B------:R-:W-:Y:S02]  /*3480*/  IADD3 R43, P4, R43, c[0x0][0x168], RZ ;  /* 0x00005a002b2b7a10 */ /* 0x000fe40007f9e0ff */
[----:B------:R-:W-:Y:S02]  /*3490*/  IADD3 R45, P5, R45, c[0x0][0x168], RZ ;  /* 0x00005a002d2d7a10 */ /* 0x000fe40007fbe0ff */
[----:B------:R-:W-:Y:S02]  /*34a0*/  SHF.R.S32.HI R24, RZ, 0x1f, R85 ;  /* 0x0000001fff187819 */ /* 0x000fe40000011455 */
[----:B------:R-:W-:-:S02]  /*34b0*/  SHF.R.S32.HI R25, RZ, 0x1f, R86 ;  /* 0x0000001fff197819 */ /* 0x000fc40000011456 */
[----:B------:R-:W-:Y:S02]  /*34c0*/  SHF.R.S32.HI R26, RZ, 0x1f, R87 ;  /* 0x0000001fff1a7819 */ /* 0x000fe40000011457 */
[----:B------:R-:W-:Y:S02]  /*34d0*/  SHF.R.S32.HI R27, RZ, 0x1f, R84 ;  /* 0x0000001fff1b7819 */ /* 0x000fe40000011454 */
[----:B------:R-:W-:Y:S02]  /*34e0*/  LEA.HI.X R57, R125, R57, R32, 0x3, P0 ;  /* 0x000000397d397211 */ /* 0x000fe400000f1c20 */
[----:B------:R-:W-:Y:S02]  /*34f0*/  IADD3.X R54, R54, c[0x0][0x16c], RZ, P3, !PT ;  /* 0x00005b0036367a10 */ /* 0x000fe40001ffe4ff */
[----:B------:R-:W-:Y:S02]  /*3500*/  IADD3.X R56, R56, c[0x0][0x16c], RZ, P1, !PT ;  /* 0x00005b0038387a10 */ /* 0x000fe40000ffe4ff */
[----:B------:R-:W-:-:S02]  /*3510*/  IADD3.X R58, R58, c[0x0][0x16c], RZ, P2, !PT ;  /* 0x00005b003a3a7a10 */ /* 0x000fc400017fe4ff */
[----:B------:R-:W-:Y:S02]  /*3520*/  IADD3.X R104, R102, c[0x0][0x16c], RZ, P4, !PT ;  /* 0x00005b0066687a10 */ /* 0x000fe400027fe4ff */
[----:B------:R-:W-:Y:S02]  /*3530*/  IADD3.X R34, R101, c[0x0][0x16c], RZ, P5, !PT ;  /* 0x00005b0065227a10 */ /* 0x000fe40002ffe4ff */
[----:B------:R-:W-:Y:S02]  /*3540*/  IADD3 R116, P0, R116, c[0x0][0x160], RZ ;  /* 0x0000580074747a10 */ /* 0x000fe40007f1e0ff */
[----:B------:R-:W-:Y:S02]  /*3550*/  IADD3 R33, P6, R64, c[0x0][0x168], RZ ;  /* 0x00005a0040217a10 */ /* 0x000fe40007fde0ff */
[----:B------:R-:W-:Y:S02]  /*3560*/  IADD3 R47, P3, R47, c[0x0][0x168], RZ ;  /* 0x00005a002f2f7a10 */ /* 0x000fe40007f7e0ff */
[----:B------:R-:W-:-:S02]  /*3570*/  IADD3 R49, P1, R49, c[0x0][0x168], RZ ;  /* 0x00005a0031317a10 */ /* 0x000fc40007f3e0ff */
[----:B------:R-:W-:Y:S02]  /*3580*/  IADD3 R51, P2, R51, c[0x0][0x168], RZ ;  /* 0x00005a0033337a10 */ /* 0x000fe40007f5e0ff */
[----:B------:R-:W-:Y:S02]  /*3590*/  IADD3 R53, P4, R53, c[0x0][0x168], RZ ;  /* 0x00005a0035357a10 */ /* 0x000fe40007f9e0ff */
[----:B------:R-:W-:Y:S02]  /*35a0*/  IADD3 R55, P5, R55, c[0x0][0x168], RZ ;  /* 0x00005a0037377a10 */ /* 0x000fe40007fbe0ff */
[----:B------:R-:W-:Y:S02]  /*35b0*/  SHF.L.U64.HI R24, R85, 0x2, R24 ;  /* 0x0000000255187819 */ /* 0x000fe40000010218 */
[----:B------:R-:W-:Y:S02]  /*35c0*/  SHF.L.U64.HI R25, R86, 0x2, R25 ;  /* 0x0000000256197819 */ /* 0x000fe40000010219 */
[----:B------:R-:W-:-:S02]  /*35d0*/  SHF.L.U64.HI R26, R87, 0x2, R26 ;  /* 0x00000002571a7819 */ /* 0x000fc4000001021a */
[----:B------:R-:W-:Y:S01]  /*35e0*/  SHF.L.U64.HI R27, R84, 0x2, R27 ;  /* 0x00000002541b7819 */ /* 0x000fe2000001021b */
[----:B------:R-:W-:Y:S01]  /*35f0*/  CS2R R86, SRZ ;  /* 0x0000000000567805 */ /* 0x000fe2000001ff00 */
[----:B------:R-:W-:Y:S01]  /*3600*/  CS2R R84, SRZ ;  /* 0x0000000000547805 */ /* 0x000fe2000001ff00 */
[----:B------:R-:W-:Y:S02]  /*3610*/  SHF.L.U64.HI R32, R125, 0x2, R32 ;  /* 0x000000027d207819 */ /* 0x000fe40000010220 */
[----:B------:R-:W-:Y:S02]  /*3620*/  IADD3.X R44, R65, c[0x0][0x16c], RZ, P6, !PT ;  /* 0x00005b00412c7a10 */ /* 0x000fe400037fe4ff */
[----:B------:R-:W-:Y:S02]  /*3630*/  IADD3.X R106, R100, c[0x0][0x16c], RZ, P3, !PT ;  /* 0x00005b00646a7a10 */ /* 0x000fe40001ffe4ff */
[----:B------:R-:W-:Y:S02]  /*3640*/  IADD3.X R108, R99, c[0x0][0x16c], RZ, P1, !PT ;  /* 0x00005b00636c7a10 */ /* 0x000fe40000ffe4ff */
[----:B------:R-:W-:-:S02]  /*3650*/  IADD3.X R110, R98, c[0x0][0x16c], RZ, P2, !PT ;  /* 0x00005b00626e7a10 */ /* 0x000fc400017fe4ff */
[----:B------:R-:W-:Y:S02]  /*3660*/  IADD3.X R112, R97, c[0x0][0x16c], RZ, P4, !PT ;  /* 0x00005b0061707a10 */ /* 0x000fe400027fe4ff */
[----:B------:R-:W-:Y:S02]  /*3670*/  IADD3.X R114, R96, c[0x0][0x16c], RZ, P5, !PT ;  /* 0x00005b0060727a10 */ /* 0x000fe40002ffe4ff */
[----:B------:R-:W-:Y:S02]  /*3680*/  IADD3.X R57, R57, c[0x0][0x164], RZ, P0, !PT ;  /* 0x0000590039397a10 */ /* 0x000fe400007fe4ff */
[----:B------:R-:W-:Y:S02]  /*3690*/  LOP3.LUT R118, R119, 0x20, RZ, 0x3c, !PT ;  /* 0x0000002077767812 */ /* 0x000fe400078e3cff */
[----:B------:R-:W-:Y:S02]  /*36a0*/  LOP3.LUT R115, R117, 0x40, RZ, 0x3c, !PT ;  /* 0x0000004075737812 */ /* 0x000fe400078e3cff */
.L_x_2:
[----:B------:R-:W-:-:S04]  /*36b0*/  DEPBAR.LE SB0, 0x2 ;  /* 0x000080800000791a */ /* 0x000fc80000000000 */
[----:B------:R-:W-:Y:S01]  /*36c0*/  UIADD3 UR5, UR5, 0x1, URZ ;  /* 0x0000000105057890 */ /* 0x000fe2000fffe03f */
[----:B------:R-:W-:Y:S01]  /*36d0*/  BAR.SYNC.DEFER_BLOCKING 0x0 ;  /* 0x0000000000007b1d */ /* 0x000fe20000010000 */
[----:B------:R-:W-:Y:S01]  /*36e0*/  UISETP.GE.AND UP1, UPT, UR4, UR6, UPT ;  /* 0x000000060400728c */ /* 0x000fe2000bf26270 */
[----:B------:R-:W-:Y:S01]  /*36f0*/  ISETP.GE.AND P0, PT, R153, UR8, PT ;  /* 0x0000000899007c0c */ /* 0x000fe2000bf06270 */
[----:B------:R-:W-:Y:S01]  /*3700*/  UISETP.GT.AND UP0, UPT, UR5, 0x1, UPT ;  /* 0x000000010500788c */ /* 0x000fe2000bf04270 */
[----:B------:R-:W-:Y:S01]  /*3710*/  ISETP.GE.AND P5, PT, R152, UR8, PT ;  /* 0x0000000898007c0c */ /* 0x000fe2000bfa6270 */
[----:B------:R-:W-:Y:S01]  /*3720*/  UIADD3 UR9, UR9, 0x1, URZ ;  /* 0x0000000109097890 */ /* 0x000fe2000fffe03f */
[----:B------:R-:W-:Y:S01]  /*3730*/  ISETP.GE.AND P2, PT, R150, UR8, PT ;  /* 0x0000000896007c0c */ /* 0x000fe2000bf46270 */
[----:B------:R-:W-:Y:S01]  /*3740*/  USEL UR5, UR5, URZ, !UP0 ;  /* 0x0000003f05057287 */ /* 0x000fe2000c000000 */
[----:B------:R-:W-:Y:S01]  /*3750*/  PLOP3.LUT P1, PT, PT, PT, UP1, 0x40, 0x0 ;  /* 0x000000000000781c */ /* 0x000fe20003f2e818 */
[----:B------:R-:W-:Y:S01]  /*3760*/  UISETP.GT.AND UP0, UPT, UR9, 0x1, UPT ;  /* 0x000000010900788c */ /* 0x000fe2000bf04270 */
[----:B------:R-:W-:Y:S01]  /*3770*/  PLOP3.LUT P6, PT, PT, PT, UP1, 0x40, 0x0 ;  /* 0x000000000000781c */ /* 0x000fe20003fce818 */
[----:B------:R-:W-:Y:S01]  /*3780*/  UIADD3 UR4, UR4, 0x1, URZ ;  /* 0x0000000104047890 */ /* 0x000fe2000fffe03f */
[----:B------:R-:W-:Y:S01]  /*3790*/  PLOP3.LUT P4, PT, PT, PT, UP1, 0x40, 0x0 ;  /* 0x000000000000781c */ /* 0x000fe20003f8e818 */
[----:B------:R-:W-:Y:S01]  /*37a0*/  IMAD.U32 R156, RZ, RZ, UR5 ;  /* 0x00000005ff9c7e24 */ /* 0x000fe2000f8e00ff */
[----:B------:R-:W-:Y:S01]  /*37b0*/  USEL UR9, UR9, URZ, !UP0 ;  /* 0x0000003f09097287 */ /* 0x000fe2000c000000 */
[----:B------:R-:W-:Y:S01]  /*37c0*/  IMAD.U32 R155, RZ, RZ, UR5 ;  /* 0x00000005ff9b7e24 */ /* 0x000fe2000f8e00ff */
[----:B------:R-:W-:Y:S01]  /*37d0*/  UISETP.NE.U32.AND UP0, UPT, UR7, UR4, UPT ;  /* 0x000000040700728c */ /* 0x000fe2000bf05070 */
[----:B------:R-:W-:-:S02]  /*37e0*/  IMAD.U32 R100, RZ, RZ, UR5 ;  /* 0x00000005ff647e24 */ /* 0x000fc4000f8e00ff */
[----:B------:R-:W-:Y:S02]  /*37f0*/  IMAD R156, R156, 0x4000, R119 ;  /* 0x000040009c9c7824 */ /* 0x000fe400078e0277 */
[----:B------:R-:W-:Y:S02]  /*3800*/  IMAD R155, R155, 0x4000, R118 ;  /* 0x000040009b9b7824 */ /* 0x000fe400078e0276 */
[----:B------:R-:W-:Y:S01]  /*3810*/  IMAD R100, R100, 0x4000, R117 ;  /* 0x0000400064647824 */ /* 0x000fe200078e0275 */
[----:B------:R-:W-:Y:S04]  /*3820*/  LDS R88, [R156] ;  /* 0x000000009c587984 */ /* 0x000fe80000000800 */
[----:B------:R-:W-:Y:S04]  /*3830*/  LDS R90, [R156+0x400] ;  /* 0x000400009c5a7984 */ /* 0x000fe80000000800 */
[----:B------:R-:W-:Y:S04]  /*3840*/  LDS R89, [R155] ;  /* 0x000000009b597984 */ /* 0x000fe80000000800 */
[----:B------:R-:W-:Y:S04]  /*3850*/  LDS R91, [R155+0x400] ;  /* 0x000400009b5b7984 */ /* 0x000fe80000000800 */
[----:B------:R-:W1:Y:S04]  /*3860*/  LDSM.16.M88.4 R64, [R100+0x8000] ;  /* 0x008000006440783b */ /* 0x000e680000000200 */
[----:B------:R-:W2:Y:S04]  /*3870*/  LDSM.16.M88.4 R72, [R100+0xa000] ;  /* 0x00a000006448783b */ /* 0x000ea80000000200 */
[----:B------:R-:W-:Y:S04]  /*3880*/  LDS R68, [R156+0x80] ;  /* 0x000080009c447984 */ /* 0x000fe80000000800 */
[----:B------:R-:W-:Y:S04]  /*3890*/  LDS R70, [R156+0x480] ;  /* 0x000480009c467984 */ /* 0x000fe80000000800 */
[----:B------:R-:W-:Y:S04]  /*38a0*/  LDS R69, [R155+0x80] ;  /* 0x000080009b457984 */ /* 0x000fe80000000800 */
[----:B------:R-:W3:Y:S04]  /*38b0*/  LDS R71, [R155+0x480] ;  /* 0x000480009b477984 */ /* 0x000ee80000000800 */
[----:B------:R-:W-:Y:S04]  /*38c0*/  LDS R76, [R156+0x800] ;  /* 0x000800009c4c7984 */ /* 0x000fe80000000800 */
[----:B------:R-:W-:Y:S04]  /*38d0*/  LDS R78, [R156+0xc00] ;  /* 0x000c00009c4e7984 */ /* 0x000fe80000000800 */
[----:B------:R-:W-:Y:S04]  /*38e0*/  LDS R77, [R155+0x800] ;  /* 0x000800009b4d7984 */ /* 0x000fe80000000800 */
[----:B------:R-:W4:Y:S01]  /*38f0*/  LDS R79, [R155+0xc00] ;  /* 0x000c00009b4f7984 */ /* 0x000f220000000800 */
[C---:B-1----:R-:W-:Y:S03]  /*3900*/  HMMA.1688.F32.TF32 R84, R88.reuse, R64, R84 ;  /* 0x000000405854723c */ /* 0x042fe60000081054 */
[----:B------:R-:W-:Y:S04]  /*3910*/  LDS R102, [R156+0x3480] ;  /* 0x003480009c667984 */ /* 0x000fe80000000800 */
[----:B------:R-:W-:Y:S01]  /*3920*/  LDS R101, [R155+0x3080] ;  /* 0x003080009b657984 */ /* 0x000fe20000000800 */
[----:B--2---:R-:W-:Y:S03]  /*3930*/  HMMA.1688.F32.TF32 R88, R88, R72, R80 ;  /* 0x000000485858723c */ /* 0x004fe60000081050 */
[----:B------:R-:W-:Y:S04]  /*3940*/  LDS R80, [R156+0x880] ;  /* 0x000880009c507984 */ /* 0x000fe80000000800 */
[----:B------:R-:W-:Y:S04]  /*3950*/  LDS R82, [R156+0xc80] ;  /* 0x000c80009c527984 */ /* 0x000fe80000000800 */
[----:B------:R-:W-:Y:S01]  /*3960*/  LDS R81, [R155+0x880] ;  /* 0x000880009b517984 */ /* 0x000fe20000000800 */
[C---:B---3--:R-:W-:Y:S03]  /*3970*/  HMMA.1688.F32.TF32 R96, R68.reuse, R64, R60 ;  /* 0x000000404460723c */ /* 0x048fe6000008103c */
[----:B------:R-:W1:Y:S04]  /*3980*/  LDS R83, [R155+0xc80] ;  /* 0x000c80009b537984 */ /* 0x000e680000000800 */
[----:B------:R-:W-:Y:S01]  /*3990*/  LDS R62, [R156+0x1400] ;  /* 0x001400009c3e7984 */ /* 0x000fe20000000800 */
[----:B------:R-:W-:Y:S01]  /*39a0*/  IMAD.U32 R60, RZ, RZ, UR5 ;  /* 0x00000005ff3c7e24 */ /* 0x000fe2000f8e00ff */
[----:B------:R-:W-:Y:S02]  /*39b0*/  HMMA.1688.F32.TF32 R92, R68, R72, R92 ;  /* 0x00000048445c723c */ /* 0x000fe4000008105c */
[----:B------:R-:W-:Y:S01]  /*39c0*/  LDS R61, [R155+0x1000] ;  /* 0x001000009b3d7984 */ /* 0x000fe20000000800 */
[----:B------:R-:W-:-:S03]  /*39d0*/  IMAD R157, R60, 0x4000, R115 ;  /* 0x000040003c9d7824 */ /* 0x000fc600078e0273 */
[----:B------:R-:W-:Y:S02]  /*39e0*/  LDS R60, [R156+0x1000] ;  /* 0x001000009c3c7984 */ /* 0x000fe40000000800 */
[C---:B----4-:R-:W-:Y:S02]  /*39f0*/  HMMA.1688.F32.TF32 R84, R76.reuse, R66, R84 ;  /* 0x000000424c54723c */ /* 0x050fe40000081054 */
[----:B------:R-:W-:Y:S04]  /*3a00*/  LDS R63, [R155+0x1400] ;  /* 0x001400009b3f7984 */ /* 0x000fe80000000800 */
[----:B------:R-:W2:Y:S02]  /*3a10*/  LDSM.16.M88.4 R68, [R157+0x8000] ;  /* 0x008000009d44783b */ /* 0x000ea40000000200 */
[----:B------:R-:W-:Y:S02]  /*3a20*/  HMMA.1688.F32.TF32 R76, R76, R74, R88 ;  /* 0x0000004a4c4c723c */ /* 0x000fe40000081058 */
[----:B------:R-:W3:Y:S04]  /*3a30*/  LDSM.16.M88.4 R88, [R157+0xa000] ;  /* 0x00a000009d58783b */ /* 0x000ee80000000200 */
[----:B------:R-:W-:Y:S04]  /*3a40*/  LDS R72, [R156+0x1080] ;  /* 0x001080009c487984 */ /* 0x000fe80000000800 */
[----:B------:R-:W-:Y:S04]  /*3a50*/  LDS R73, [R155+0x1080] ;  /* 0x001080009b497984 */ /* 0x000fe80000000800 */
[----:B------:R-:W-:Y:S01]  /*3a60*/  LDS R103, [R155+0x3480] ;  /* 0x003480009b677984 */ /* 0x000fe20000000800 */
[C---:B-1----:R-:W-:Y:S03]  /*3a70*/  HMMA.1688.F32.TF32 R64, R80.reuse, R66, R96 ;  /* 0x000000425040723c */ /* 0x042fe60000081060 */
[----:B------:R-:W-:Y:S04]  /*3a80*/  LDS R96, [R156+0x1800] ;  /* 0x001800009c607984 */ /* 0x000fe80000000800 */
[----:B------:R-:W-:Y:S01]  /*3a90*/  LDS R98, [R156+0x1c00] ;  /* 0x001c00009c627984 */ /* 0x000fe20000000800 */
[----:B------:R-:W-:Y:S03]  /*3aa0*/  HMMA.1688.F32.TF32 R80, R80, R74, R92 ;  /* 0x0000004a5050723c */ /* 0x000fe6000008105c */
[----:B------:R-:W-:Y:S04]  /*3ab0*/  LDS R74, [R156+0x1480] ;  /* 0x001480009c4a7984 */ /* 0x000fe80000000800 */
[----:B------:R-:W1:Y:S04]  /*3ac0*/  LDS R75, [R155+0x1480] ;  /* 0x001480009b4b7984 */ /* 0x000e680000000800 */
[----:B------:R-:W-:Y:S01]  /*3ad0*/  LDS R97, [R155+0x1800] ;  /* 0x001800009b617984 */ /* 0x000fe20000000800 */
[C---:B--2---:R-:W-:Y:S03]  /*3ae0*/  HMMA.1688.F32.TF32 R84, R60.reuse, R68, R84 ;  /* 0x000000443c54723c */ /* 0x044fe60000081054 */
[----:B------:R-:W2:Y:S04]  /*3af0*/  LDS R99, [R155+0x1c00] ;  /* 0x001c00009b637984 */ /* 0x000ea80000000800 */
[----:B------:R-:W-:Y:S01]  /*3b00*/  LDS R92, [R156+0x1880] ;  /* 0x001880009c5c7984 */ /* 0x000fe20000000800 */
[----:B---3--:R-:W-:Y:S03]  /*3b10*/  HMMA.1688.F32.TF32 R60, R60, R88, R76 ;  /* 0x000000583c3c723c */ /* 0x008fe6000008104c */
[----:B------:R-:W-:Y:S04]  /*3b20*/  LDS R94, [R156+0x1c80] ;  /* 0x001c80009c5e7984 */ /* 0x000fe80000000800 */
[----:B------:R-:W-:Y:S04]  /*3b30*/  LDS R93, [R155+0x1880] ;  /* 0x001880009b5d7984 */ /* 0x000fe80000000800 */
[----:B------:R-:W3:Y:S04]  /*3b40*/  LDS R95, [R155+0x1c80] ;  /* 0x001c80009b5f7984 */ /* 0x000ee80000000800 */
[----:B------:R-:W-:Y:S04]  /*3b50*/  LDS R76, [R156+0x2080] ;  /* 0x002080009c4c7984 */ /* 0x000fe80000000800 */
[----:B------:R-:W-:Y:S04]  /*3b60*/  LDS R78, [R156+0x2480] ;  /* 0x002480009c4e7984 */ /* 0x000fe80000000800 */
[----:B------:R-:W-:Y:S01]  /*3b70*/  LDS R77, [R155+0x2080] ;  /* 0x002080009b4d7984 */ /* 0x000fe20000000800 */
[----:B-1----:R-:W-:Y:S03]  /*3b80*/  HMMA.1688.F32.TF32 R64, R72, R68, R64 ;  /* 0x000000444840723c */ /* 0x002fe60000081040 */
[----:B------:R-:W-:Y:S05]  /*3b90*/  LDS R79, [R155+0x2480] ;  /* 0x002480009b4f7984 */ /* 0x000fea0000000800 */
[----:B--2---:R-:W-:Y:S08]  /*3ba0*/  HMMA.1688.F32.TF32 R84, R96, R70, R84 ;  /* 0x000000466054723c */ /* 0x004ff00000081054 */
[----:B------:R-:W-:Y:S01]  /*3bb0*/  HMMA.1688.F32.TF32 R80, R72, R88, R80 ;  /* 0x000000584850723c */ /* 0x000fe20000081050 */
[----:B------:R-:W-:Y:S04]  /*3bc0*/  LDS R72, [R156+0x2000] ;  /* 0x002000009c487984 */ /* 0x000fe80000000800 */
[----:B------:R-:W-:Y:S03]  /*3bd0*/  LDS R74, [R156+0x2400] ;  /* 0x002400009c4a7984 */ /* 0x000fe60000000800 */
[----:B------:R-:W-:Y:S01]  /*3be0*/  HMMA.1688.F32.TF32 R96, R96, R90, R60 ;  /* 0x0000005a6060723c */ /* 0x000fe2000008103c */
[----:B------:R-:W-:Y:S04]  /*3bf0*/  LDS R73, [R155+0x2000] ;  /* 0x002000009b497984 */ /* 0x000fe80000000800 */
[----:B------:R-:W-:Y:S03]  /*3c00*/  LDS R75, [R155+0x2400] ;  /* 0x002400009b4b7984 */ /* 0x000fe60000000800 */
[C---:B---3--:R-:W-:Y:S01]  /*3c10*/  HMMA.1688.F32.TF32 R68, R92.reuse, R70, R64 ;  /* 0x000000465c44723c */ /* 0x048fe20000081040 */
[----:B------:R-:W1:Y:S04]  /*3c20*/  LDSM.16.M88.4 R60, [R100+0x8080] ;  /* 0x00808000643c783b */ /* 0x000e680000000200 */
[----:B------:R-:W2:Y:S03]  /*3c30*/  LDSM.16.M88.4 R64, [R100+0xa080] ;  /* 0x00a080006440783b */ /* 0x000ea60000000200 */
[----:B------:R-:W-:Y:S01]  /*3c40*/  HMMA.1688.F32.TF32 R80, R92, R90, R80 ;  /* 0x0000005a5c50723c */ /* 0x000fe20000081050 */
[----:B------:R-:W-:Y:S04]  /*3c50*/  LDS R92, [R156+0x2800] ;  /* 0x002800009c5c7984 */ /* 0x000fe80000000800 */
[----:B------:R-:W-:Y:S04]  /*3c60*/  LDS R94, [R156+0x2c00] ;  /* 0x002c00009c5e7984 */ /* 0x000fe80000000800 */
[----:B------:R-:W-:Y:S04]  /*3c70*/  LDS R93, [R155+0x2800] ;  /* 0x002800009b5d7984 */ /* 0x000fe80000000800 */
[----:B------:R-:W3:Y:S04]  /*3c80*/  LDS R95, [R155+0x2c00] ;  /* 0x002c00009b5f7984 */ /* 0x000ee80000000800 */
[----:B------:R-:W-:Y:S04]  /*3c90*/  LDSM.16.M88.4 R88, [R157+0x8080] ;  /* 0x008080009d58783b */ /* 0x000fe80000000200 */
[----:B------:R-:W-:Y:S01]  /*3ca0*/  LDS R100, [R156+0x3080] ;  /* 0x003080009c647984 */ /* 0x000fe20000000800 */
[C---:B-1----:R-:W-:Y:S08]  /*3cb0*/  HMMA.1688.F32.TF32 R84, R72.reuse, R60, R84 ;  /* 0x0000003c4854723c */ /* 0x042ff00000081054 */
[----:B--2---:R-:W-:Y:S01]  /*3cc0*/  HMMA.1688.F32.TF32 R96, R72, R64, R96 ;  /* 0x000000404860723c */ /* 0x004fe20000081060 */
[----:B------:R-:W-:Y:S04]  /*3cd0*/  LDS R72, [R156+0x2880] ;  /* 0x002880009c487984 */ /* 0x000fe80000000800 */
[----:B------:R-:W-:Y:S03]  /*3ce0*/  LDS R74, [R156+0x2c80] ;  /* 0x002c80009c4a7984 */ /* 0x000fe60000000800 */
[C---:B------:R-:W-:Y:S01]  /*3cf0*/  HMMA.1688.F32.TF32 R68, R76.reuse, R60, R68 ;  /* 0x0000003c4c44723c */ /* 0x040fe20000081044 */
[----:B------:R-:W-:Y:S04]  /*3d00*/  LDS R73, [R155+0x2880] ;  /* 0x002880009b497984 */ /* 0x000fe80000000800 */
[----:B------:R-:W1:Y:S02]  /*3d10*/  LDS R75, [R155+0x2c80] ;  /* 0x002c80009b4b7984 */ /* 0x000e640000000800 */
[----:B------:R-:W-:Y:S01]  /*3d20*/  SEL R60, RZ, 0x4, P0 ;  /* 0x00000004ff3c7807 */ /* 0x000fe20000000000 */
[----:B------:R-:W-:Y:S01]  /*3d30*/  HMMA.1688.F32.TF32 R76, R76, R64, R80 ;  /* 0x000000404c4c723c */ /* 0x000fe20000081050 */
[----:B------:R-:W-:Y:S01]  /*3d40*/  LDS R80, [R156+0x3000] ;  /* 0x003000009c507984 */ /* 0x000fe20000000800 */
[----:B------:R-:W-:-:S02]  /*3d50*/  ISETP.GE.AND P0, PT, R151, UR8, PT ;  /* 0x0000000897007c0c */ /* 0x000fc4000bf06270 */
[----:B------:R-:W-:Y:S01]  /*3d60*/  SEL R60, R60, RZ, P1 ;  /* 0x000000ff3c3c7207 */ /* 0x000fe20000800000 */
[----:B------:R-:W-:Y:S01]  /*3d70*/  LDS R82, [R156+0x3400] ;  /* 0x003400009c527984 */ /* 0x000fe20000000800 */
[----:B------:R-:W-:Y:S02]  /*3d80*/  SEL R61, RZ, 0x4, P0 ;  /* 0x00000004ff3d7807 */ /* 0x000fe40000000000 */
[----:B---3--:R-:W-:Y:S01]  /*3d90*/  HMMA.1688.F32.TF32 R84, R92, R62, R84 ;  /* 0x0000003e5c54723c */ /* 0x008fe20000081054 */
[----:B------:R-:W-:Y:S01]  /*3da0*/  LDS R81, [R155+0x3000] ;  /* 0x003000009b517984 */ /* 0x000fe20000000800 */
[----:B------:R-:W-:Y:S02]  /*3db0*/  ISETP.NE.U32.AND P3, PT, R60, RZ, PT ;  /* 0x000000ff3c00720c */ /* 0x000fe40003f65070 */
[----:B------:R-:W-:Y:S01]  /*3dc0*/  SEL R60, RZ, 0x4, P5 ;  /* 0x00000004ff3c7807 */ /* 0x000fe20002800000 */
[----:B------:R-:W2:Y:S01]  /*3dd0*/  LDS R83, [R155+0x3400] ;  /* 0x003400009b537984 */ /* 0x000ea20000000800 */
[----:B------:R-:W-:-:S02]  /*3de0*/  SEL R61, R61, RZ, P6 ;  /* 0x000000ff3d3d7207 */ /* 0x000fc40003000000 */
[----:B------:R-:W-:Y:S01]  /*3df0*/  HMMA.1688.F32.TF32 R92, R92, R66, R96 ;  /* 0x000000425c5c723c */ /* 0x000fe20000081060 */
[----:B------:R-:W3:Y:S01]  /*3e00*/  LDSM.16.M88.4 R96, [R157+0xa080] ;  /* 0x00a080009d60783b */ /* 0x000ee20000000200 */
[----:B------:R-:W-:Y:S02]  /*3e10*/  PLOP3.LUT P5, PT, PT, PT, UP1, 0x40, 0x0 ;  /* 0x000000000000781c */ /* 0x000fe40003fae818 */
[----:B------:R-:W-:Y:S02]  /*3e20*/  IADD3 R64, P1, R149, R116, RZ ;  /* 0x0000007495407210 */ /* 0x000fe40007f3e0ff */
[----:B------:R-:W-:Y:S02]  /*3e30*/  SEL R60, R60, RZ, P4 ;  /* 0x000000ff3c3c7207 */ /* 0x000fe40002000000 */
[----:B------:R-:W-:Y:S01]  /*3e40*/  PLOP3.LUT P6, PT, PT, PT, UP1, 0x40, 0x0 ;  /* 0x000000000000781c */ /* 0x000fe20003fce818 */
[----:B------:R-:W-:Y:S01]  /*3e50*/  IMAD.X R65, R57, 0x1, R19, P1 ;  /* 0x0000000139417824 */ /* 0x000fe200008e0613 */
[----:B------:R-:W-:-:S02]  /*3e60*/  ISETP.NE.U32.AND P0, PT, R60, RZ, PT ;  /* 0x000000ff3c00720c */ /* 0x000fc40003f05070 */
[----:B------:R-:W-:Y:S01]  /*3e70*/  LDS R60, [R156+0x3800] ;  /* 0x003800009c3c7984 */ /* 0x000fe20000000800 */
[C---:B-1----:R-:W-:Y:S08]  /*3e80*/  HMMA.1688.F32.TF32 R76, R72.reuse, R66, R76 ;  /* 0x00000042484c723c */ /* 0x042ff0000008104c */
[----:B------:R-:W-:Y:S01]  /*3e90*/  HMMA.1688.F32.TF32 R68, R72, R62, R68 ;  /* 0x0000003e4844723c */ /* 0x000fe20000081044 */
[----:B------:R-:W-:Y:S06]  /*3ea0*/  LDS R63, [R155+0x3c00] ;  /* 0x003c00009b3f7984 */ /* 0x000fec0000000800 */
[----:B------:R-:W-:Y:S01]  /*3eb0*/  SEL R62, RZ, 0x4, P2 ;  /* 0x00000004ff3e7807 */ /* 0x000fe20001000000 */
[----:B--2---:R-:W-:Y:S01]  /*3ec0*/  HMMA.1688.F32.TF32 R84, R80, R88, R84 ;  /* 0x000000585054723c */ /* 0x004fe20000081054 */
[----:B------:R-:W-:Y:S01]  /*3ed0*/  ISETP.NE.U32.AND P2, PT, R61, RZ, PT ;  /* 0x000000ff3d00720c */ /* 0x000fe20003f45070 */
[----:B------:R-:W-:Y:S01]  /*3ee0*/  IMAD.U32 R61, RZ, RZ, UR9 ;  /* 0x00000009ff3d7e24 */ /* 0x000fe2000f8e00ff */
[----:B------:R-:W-:-:S02]  /*3ef0*/  SEL R62, R62, RZ, P5 ;  /* 0x000000ff3e3e7207 */ /* 0x000fc40002800000 */
[----:B------:R-:W-:Y:S02]  /*3f00*/  IADD3 R72, P4, R147, R116, RZ ;  /* 0x0000007493487210 */ /* 0x000fe40007f9e0ff */
[----:B------:R-:W-:Y:S01]  /*3f10*/  ISETP.NE.U32.AND P1, PT, R62, RZ, PT ;  /* 0x000000ff3e00720c */ /* 0x000fe20003f25070 */
[-C--:B---3--:R-:W-:Y:S01]  /*3f20*/  HMMA.1688.F32.TF32 R80, R80, R96.reuse, R92 ;  /* 0x000000605050723c */ /* 0x088fe2000008105c */
[----:B------:R-:W-:Y:S01]  /*3f30*/  LDS R62, [R156+0x3c00] ;  /* 0x003c00009c3e7984 */ /* 0x000fe20000000800 */
[----:B------:R-:W-:Y:S01]  /*3f40*/  ISETP.GE.AND P5, PT, R146, UR8, PT ;  /* 0x0000000892007c0c */ /* 0x000fe2000bfa6270 */
[----:B------:R-:W-:Y:S01]  /*3f50*/  IMAD.X R73, R57, 0x1, R20, P4 ;  /* 0x0000000139497824 */ /* 0x000fe200020e0614 */
[----:B------:R-:W-:Y:S01]  /*3f60*/  ISETP.GE.AND P4, PT, R144, UR8, PT ;  /* 0x0000000890007c0c */ /* 0x000fe2000bf86270 */
[----:B------:R-:W-:Y:S01]  /*3f70*/  LDS R92, [R156+0x3880] ;  /* 0x003880009c5c7984 */ /* 0x000fe20000000800 */
[----:B------:R-:W-:Y:S02]  /*3f80*/  SEL R74, RZ, 0x4, P5 ;  /* 0x00000004ff4a7807 */ /* 0x000fe40002800000 */
[----:B------:R-:W-:Y:S01]  /*3f90*/  HMMA.1688.F32.TF32 R76, R100, R96, R76 ;  /* 0x00000060644c723c */ /* 0x000fe2000008104c */
[----:B------:R-:W-:Y:S01]  /*3fa0*/  LDS R94, [R156+0x3c80] ;  /* 0x003c80009c5e7984 */ /* 0x000fe20000000800 */
[----:B------:R-:W-:-:S03]  /*3fb0*/  PLOP3.LUT P5, PT, PT, PT, UP1, 0x40, 0x0 ;  /* 0x000000000000781c */ /* 0x000fc60003fae818 */
[----:B------:R-:W-:Y:S02]  /*3fc0*/  LDS R93, [R155+0x3880] ;  /* 0x003880009b5d7984 */ /* 0x000fe40000000800 */
[----:B------:R-:W-:Y:S01]  /*3fd0*/  IMAD R97, R61, 0x4000, R122 ;  /* 0x000040003d617824 */ /* 0x000fe200078e027a */
[----:B------:R-:W-:Y:S01]  /*3fe0*/  HMMA.1688.F32.TF32 R68, R100, R88, R68 ;  /* 0x000000586444723c */ /* 0x000fe20000081044 */
[----:B------:R-:W1:Y:S04]  /*3ff0*/  LDS R61, [R155+0x3800] ;  /* 0x003800009b3d7984 */ /* 0x000e680000000800 */
[----:B------:R-:W2:Y:S04]  /*4000*/  LDS R95, [R155+0x3c80] ;  /* 0x003c80009b5f7984 */ /* 0x000ea80000000800 */
[----:B------:R-:W-:Y:S06]  /*4010*/  BAR.SYNC.DEFER_BLOCKING 0x0 ;  /* 0x0000000000007b1d */ /* 0x000fec0000010000 */
[----:B------:R-:W-:Y:S01]  /*4020*/  @!PT LDS RZ, [RZ] ;  /* 0x00000000fffff984 */ /* 0x000fe20000000800 */
[----:B------:R-:W-:Y:S01]  /*4030*/  @!PT LDS RZ, [RZ] ;  /* 0x00000000fffff984 */ /* 0x000fe20000000800 */
[----:B------:R-:W-:Y:S01]  /*4040*/  @!PT LDS RZ, [RZ] ;  /* 0x00000000fffff984 */ /* 0x000fe20000000800 */
[----:B------:R3:W-:Y:S01]  /*4050*/  LDGSTS.E [R97], [R64.64], P3 ;  /* 0x0000000040617fae */ /* 0x0007e2000992184c */
[----:B------:R-:W-:-:S03]  /*4060*/  ISETP.GE.AND P3, PT, R148, UR8, PT ;  /* 0x0000000894007c0c */ /* 0x000fc6000bf66270 */
[----:B------:R4:W-:Y:S01]  /*4070*/  LDGSTS.E [R97+0x400], [R72.64], P0 ;  /* 0x0040000048617fae */ /* 0x0009e2000812184c */
[----:B------:R-:W-:Y:S02]  /*4080*/  SEL R66, RZ, 0x4, P3 ;  /* 0x00000004ff427807 */ /* 0x000fe40001800000 */
[----:B------:R-:W-:Y:S01]  /*4090*/  PLOP3.LUT P3, PT, PT, PT, UP1, 0x40, 0x0 ;  /* 0x000000000000781c */ /* 0x000fe20003f6e818 */
[C---:B-1----:R-:W-:Y:S01]  /*40a0*/  HMMA.1688.F32.TF32 R84, R60.reuse, R90, R84 ;  /* 0x0000005a3c54723c */ /* 0x042fe20000081054 */
[----:B------:R-:W-:Y:S02]  /*40b0*/  SEL R67, R66, RZ, P6 ;  /* 0x000000ff42437207 */ /* 0x000fe40003000000 */
[----:B------:R-:W-:Y:S02]  /*40c0*/  SEL R74, R74, RZ, P3 ;  /* 0x000000ff4a4a7207 */ /* 0x000fe40001800000 */
[----:B---3--:R-:W-:Y:S02]  /*40d0*/  SEL R64, RZ, 0x4, P4 ;  /* 0x00000004ff407807 */ /* 0x008fe40002000000 */
[----:B------:R-:W-:Y:S01]  /*40e0*/  IADD3 R66, P4, R145, R116, RZ ;  /* 0x0000007491427210 */ /* 0x000fe20007f9e0ff */
[----:B------:R-:W-:Y:S01]  /*40f0*/  HMMA.1688.F32.TF32 R80, R60, R98, R80 ;  /* 0x000000623c50723c */ /* 0x000fe20000081050 */
[----:B------:R-:W-:-:S02]  /*4100*/  SEL R65, R64, RZ, P5 ;  /* 0x000000ff40417207 */ /* 0x000fc40002800000 */
[-C--:B------:R-:W-:Y:S02]  /*4110*/  IADD3 R64, P6, R143, R116.reuse, RZ ;  /* 0x000000748f407210 */ /* 0x080fe40007fde0ff */
[----:B------:R-:W-:Y:S01]  /*4120*/  ISETP.NE.U32.AND P3, PT, R67, RZ, PT ;  /* 0x000000ff4300720c */ /* 0x000fe20003f65070 */
[----:B------:R-:W-:Y:S01]  /*4130*/  IMAD.X R67, R57, 0x1, R21, P4 ;  /* 0x0000000139437824 */ /* 0x000fe200020e0615 */
[----:B------:R-:W-:Y:S01]  /*4140*/  ISETP.NE.U32.AND P5, PT, R65, RZ, PT ;  /* 0x000000ff4100720c */ /* 0x000fe20003fa5070 */
[----:B------:R-:W-:Y:S01]  /*4150*/  IMAD.X R65, R57, 0x1, R22, P6 ;  /* 0x0000000139417824 */ /* 0x000fe200030e0616 */
[----:B------:R-:W-:Y:S02]  /*4160*/  ISETP.GE.AND P0, PT, R142, UR8, PT ;  /* 0x000000088e007c0c */ /* 0x000fe4000bf06270 */
[----:B------:R1:W-:Y:S01]  /*4170*/  LDGSTS.E [R97+0x800], [R66.64], P2 ;  /* 0x0080000042617fae */ /* 0x0003e2000912184c */
[----:B------:R-:W-:Y:S02]  /*4180*/  ISETP.GE.AND P2, PT, R140, UR8, PT ;  /* 0x000000088c007c0c */ /* 0x000fe4000bf46270 */
[----:B------:R-:W-:Y:S01]  /*4190*/  ISETP.NE.U32.AND P4, PT, R74, RZ, PT ;  /* 0x000000ff4a00720c */ /* 0x000fe20003f85070 */
[----:B------:R3:W-:Y:S01]  /*41a0*/  LDGSTS.E [R97+0xc00], [R64.64], P1 ;  /* 0x00c0000040617fae */ /* 0x0007e2000892184c */
[----:B------:R-:W-:-:S02]  /*41b0*/  IADD3 R88, P1, R141, R116, RZ ;  /* 0x000000748d587210 */ /* 0x000fc40007f3e0ff */
[----:B------:R-:W-:Y:S02]  /*41c0*/  PLOP3.LUT P6, PT, PT, PT, UP1, 0x40, 0x0 ;  /* 0x000000000000781c */ /* 0x000fe40003fce818 */
[----:B------:R-:W-:Y:S01]  /*41d0*/  SEL R74, RZ, 0x4, P0 ;  /* 0x00000004ff4a7807 */ /* 0x000fe20000000000 */
[----:B------:R-:W-:Y:S01]  /*41e0*/  IMAD.X R89, R57, 0x1, R23, P1 ;  /* 0x0000000139597824 */ /* 0x000fe200008e0617 */
[----:B------:R-:W-:Y:S02]  /*41f0*/  ISETP.GE.AND P1, PT, R138, UR8, PT ;  /* 0x000000088a007c0c */ /* 0x000fe4000bf26270 */
[----:B------:R-:W-:Y:S02]  /*4200*/  PLOP3.LUT P0, PT, PT, PT, UP1, 0x40, 0x0 ;  /* 0x000000000000781c */ /* 0x000fe40003f0e818 */
[----:B----4-:R-:W-:Y:S01]  /*4210*/  SEL R72, RZ, 0x4, P2 ;  /* 0x00000004ff487807 */ /* 0x010fe20001000000 */
[----:B------:R4:W-:Y:S01]  /*4220*/  LDGSTS.E [R97+0x1000], [R88.64], P3 ;  /* 0x0100000058617fae */ /* 0x0009e2000992184c */
[----:B-1----:R-:W-:-:S02]  /*4230*/  SEL R66, R74, RZ, P6 ;  /* 0x000000ff4a427207 */ /* 0x002fc40003000000 */
[----:B---3--:R-:W-:Y:S02]  /*4240*/  SEL R65, RZ, 0x4, P1 ;  /* 0x00000004ff417807 */ /* 0x008fe40000800000 */
[-C--:B------:R-:W-:Y:S02]  /*4250*/  IADD3 R74, P1, R139, R116.reuse, RZ ;  /* 0x000000748b4a7210 */ /* 0x080fe40007f3e0ff */
[----:B------:R-:W-:Y:S02]  /*4260*/  SEL R64, R72, RZ, P0 ;  /* 0x000000ff48407207 */ /* 0x000fe40000000000 */
[----:B------:R-:W-:Y:S01]  /*4270*/  IADD3 R72, P6, R137, R116, RZ ;  /* 0x0000007489487210 */ /* 0x000fe20007fde0ff */
[C---:B------:R-:W-:Y:S01]  /*4280*/  IMAD.X R75, R57.reuse, 0x1, R24, P1 ;  /* 0x00000001394b7824 */ /* 0x040fe200008e0618 */
[----:B------:R-:W-:Y:S02]  /*4290*/  PLOP3.LUT P2, PT, PT, PT, UP1, 0x40, 0x0 ;  /* 0x000000000000781c */ /* 0x000fe40003f4e818 */
[----:B------:R-:W-:Y:S01]  /*42a0*/  ISETP.GE.AND P3, PT, R136, UR8, PT ;  /* 0x0000000888007c0c */ /* 0x000fe2000bf66270 */
[----:B------:R-:W-:Y:S01]  /*42b0*/  IMAD.X R73, R57, 0x1, R25, P6 ;  /* 0x0000000139497824 */ /* 0x000fe200030e0619 */
[----:B------:R-:W-:Y:S01]  /*42c0*/  SEL R65, R65, RZ, P2 ;  /* 0x000000ff41417207 */ /* 0x000fe20001000000 */
[----:B------:R1:W-:Y:S01]  /*42d0*/  LDGSTS.E [R97+0x1400], [R74.64], P4 ;  /* 0x014000004a617fae */ /* 0x0003e2000a12184c */
[----:B------:R-:W-:-:S02]  /*42e0*/  ISETP.NE.U32.AND P0, PT, R66, RZ, PT ;  /* 0x000000ff4200720c */ /* 0x000fc40003f05070 */
[----:B------:R-:W-:Y:S01]  /*42f0*/  ISETP.NE.U32.AND P1, PT, R65, RZ, PT ;  /* 0x000000ff4100720c */ /* 0x000fe20003f25070 */
[----:B------:R3:W-:Y:S01]  /*4300*/  LDGSTS.E [R97+0x1800], [R72.64], P5 ;  /* 0x0180000048617fae */ /* 0x0007e2000a92184c */
[----:B------:R-:W-:Y:S02]  /*4310*/  IADD3 R66, P5, R135, R116, RZ ;  /* 0x0000007487427210 */ /* 0x000fe40007fbe0ff */
[----:B------:R-:W-:Y:S02]  /*4320*/  ISETP.GE.AND P4, PT, R134, UR8, PT ;  /* 0x0000000886007c0c */ /* 0x000fe4000bf86270 */
[----:B------:R-:W-:Y:S01]  /*4330*/  PLOP3.LUT P6, PT, PT, PT, UP1, 0x40, 0x0 ;  /* 0x000000000000781c */ /* 0x000fe20003fce818 */
[----:B------:R-:W-:Y:S01]  /*4340*/  IMAD.X R67, R57, 0x1, R26, P5 ;  /* 0x0000000139437824 */ /* 0x000fe200028e061a */
[----:B------:R-:W-:Y:S02]  /*4350*/  SEL R65, RZ, 0x4, P3 ;  /* 0x00000004ff417807 */ /* 0x000fe40001800000 */
[----:B------:R-:W-:-:S02]  /*4360*/  ISETP.GE.AND P3, PT, R132, UR8, PT ;  /* 0x0000000884007c0c */ /* 0x000fc4000bf66270 */
[----:B------:R-:W-:Y:S01]  /*4370*/  ISETP.NE.U32.AND P2, PT, R64, RZ, PT ;  /* 0x000000ff4000720c */ /* 0x000fe20003f45070 */
[----:B------:R5:W-:Y:S01]  /*4380*/  LDGSTS.E [R97+0x1c00], [R66.64], P0 ;  /* 0x01c0000042617fae */ /* 0x000be2000812184c */
[----:B------:R-:W-:Y:S02]  /*4390*/  SEL R65, R65, RZ, P6 ;  /* 0x000000ff41417207 */ /* 0x000fe40003000000 */
[----:B---3--:R-:W-:Y:S02]  /*43a0*/  SEL R72, RZ, 0x4, P4 ;  /* 0x00000004ff487807 */ /* 0x008fe40002000000 */
[----:B------:R-:W-:Y:S02]  /*43b0*/  PLOP3.LUT P6, PT, PT, PT, UP1, 0x40, 0x0 ;  /* 0x000000000000781c */ /* 0x000fe40003fce818 */
[----:B------:R-:W-:Y:S02]  /*43c0*/  PLOP3.LUT P4, PT, PT, PT, UP1, 0x40, 0x0 ;  /* 0x000000000000781c */ /* 0x000fe40003f8e818 */
[----:B-1----:R-:W-:-:S02]  /*43d0*/  SEL R74, RZ, 0x4, P3 ;  /* 0x00000004ff4a7807 */ /* 0x002fc40001800000 */
[-C--:B------:R-:W-:Y:S02]  /*43e0*/  IADD3 R64, P5, R133, R116.reuse, RZ ;  /* 0x0000007485407210 */ /* 0x080fe40007fbe0ff */
[----:B------:R-:W-:Y:S02]  /*43f0*/  SEL R73, R72, RZ, P6 ;  /* 0x000000ff48497207 */ /* 0x000fe40003000000 */
[----:B------:R-:W-:Y:S02]  /*4400*/  SEL R74, R74, RZ, P4 ;  /* 0x000000ff4a4a7207 */ /* 0x000fe40002000000 */
[----:B------:R-:W-:Y:S01]  /*4410*/  ISETP.NE.U32.AND P3, PT, R65, RZ, PT ;  /* 0x000000ff4100720c */ /* 0x000fe20003f65070 */
[----:B------:R-:W-:Y:S01]  /*4420*/  IMAD.X R65, R57, 0x1, R27, P5 ;  /* 0x0000000139417824 */ /* 0x000fe200028e061b */
[----:B------:R-:W-:Y:S02]  /*4430*/  IADD3 R72, P4, R131, R116, RZ ;  /* 0x0000007483487210 */ /* 0x000fe40007f9e0ff */
[----:B------:R-:W-:-:S02]  /*4440*/  ISETP.NE.U32.AND P5, PT, R73, RZ, PT ;  /* 0x000000ff4900720c */ /* 0x000fc40003fa5070 */
[----:B------:R-:W-:Y:S01]  /*4450*/  ISETP.NE.U32.AND P6, PT, R74, RZ, PT ;  /* 0x000000ff4a00720c */ /* 0x000fe20003fc5070 */
[----:B------:R-:W-:Y:S01]  /*4460*/  IMAD.X R73, R57, 0x1, R28, P4 ;  /* 0x0000000139497824 */ /* 0x000fe200020e061c */
[----:B------:R1:W-:Y:S01]  /*4470*/  LDGSTS.E [R97+0x2000], [R64.64], P2 ;  /* 0x0200000040617fae */ /* 0x0003e2000912184c */
[----:B------:R-:W-:Y:S02]  /*4480*/  IADD3 R74, P4, R129, R116, RZ ;  /* 0x00000074814a7210 */ /* 0x000fe40007f9e0ff */
[----:B------:R-:W-:Y:S01]  /*4490*/  ISETP.GE.AND P2, PT, R130, UR8, PT ;  /* 0x0000000882007c0c */ /* 0x000fe2000bf46270 */
[----:B------:R3:W-:Y:S01]  /*44a0*/  LDGSTS.E [R97+0x2400], [R72.64], P1 ;  /* 0x0240000048617fae */ /* 0x0007e2000892184c */
[----:B------:R-:W-:Y:S01]  /*44b0*/  ISETP.GE.AND P0, PT, R128, UR8, PT ;  /* 0x0000000880007c0c */ /* 0x000fe2000bf06270 */
[----:B------:R-:W-:Y:S01]  /*44c0*/  IMAD.X R75, R57, 0x1, R29, P4 ;  /* 0x00000001394b7824 */ /* 0x000fe200020e061d */
[----:B------:R-:W-:Y:S02]  /*44d0*/  PLOP3.LUT P1, PT, PT, PT, UP1, 0x40, 0x0 ;  /* 0x000000000000781c */ /* 0x000fe40003f2e818 */
[----:B------:R-:W-:-:S02]  /*44e0*/  SEL R60, RZ, 0x4, P2 ;  /* 0x00000004ff3c7807 */ /* 0x000fc40001000000 */
[----:B------:R-:W-:Y:S01]  /*44f0*/  ISETP.GE.AND P2, PT, R126, UR8, PT ;  /* 0x000000087e007c0c */ /* 0x000fe2000bf46270 */
[----:B------:R1:W-:Y:S01]  /*4500*/  LDGSTS.E [R97+0x2800], [R74.64], P3 ;  /* 0x028000004a617fae */ /* 0x0003e2000992184c */
[----:B------:R-:W-:Y:S02]  /*4510*/  PLOP3.LUT P4, PT, PT, PT, UP1, 0x40, 0x0 ;  /* 0x000000000000781c */ /* 0x000fe40003f8e818 */
[----:B------:R-:W-:Y:S02]  /*4520*/  SEL R61, RZ, 0x4, P0 ;  /* 0x00000004ff3d7807 */ /* 0x000fe40000000000 */
[----:B------:R-:W-:Y:S02]  /*4530*/  SEL R60, R60, RZ, P1 ;  /* 0x000000ff3c3c7207 */ /* 0x000fe40000800000 */
[----:B------:R-:W-:Y:S01]  /*4540*/  ISETP.GE.AND P0, PT, R154, UR8, PT ;  /* 0x000000089a007c0c */ /* 0x000fe2000bf06270 */
[----:B------:R-:W-:Y:S01]  /*4550*/  UIADD3 UR8, UR8, -0x40, URZ ;  /* 0xffffffc008087890 */ /* 0x000fe2000fffe03f */
[----:B------:R-:W-:-:S02]  /*4560*/  PLOP3.LUT P1, PT, PT, PT, UP1, 0x40, 0x0 ;  /* 0x000000000000781c */ /* 0x000fc40003f2e818 */
[----:B------:R-:W-:Y:S02]  /*4570*/  SEL R62, RZ, 0x4, P2 ;  /* 0x00000004ff3e7807 */ /* 0x000fe40001000000 */
[----:B------:R-:W-:Y:S02]  /*4580*/  SEL R61, R61, RZ, P4 ;  /* 0x000000ff3d3d7207 */ /* 0x000fe40002000000 */
[----:B------:R-:W-:Y:S02]  /*4590*/  ISETP.NE.U32.AND P4, PT, R60, RZ, PT ;  /* 0x000000ff3c00720c */ /* 0x000fe40003f85070 */
[----:B-----5:R-:W-:Y:S02]  /*45a0*/  SEL R66, RZ, 0x4, P0 ;  /* 0x00000004ff427807 */ /* 0x020fe40000000000 */
[----:B-1----:R-:W-:Y:S02]  /*45b0*/  SEL R65, R62, RZ, P1 ;  /* 0x000000ff3e417207 */ /* 0x002fe40000800000 */
[----:B------:R-:W-:-:S02]  /*45c0*/  PLOP3.LUT P2, PT, PT, PT, UP1, 0x40, 0x0 ;  /* 0x000000000000781c */ /* 0x000fc40003f4e818 */
[----:B------:R-:W-:Y:S02]  /*45d0*/  ISETP.NE.U32.AND P0, PT, R61, RZ, PT ;  /* 0x000000ff3d00720c */ /* 0x000fe40003f05070 */
[----:B------:R-:W-:Y:S01]  /*45e0*/  IADD3 R64, P1, R127, R116, RZ ;  /* 0x000000747f407210 */ /* 0x000fe20007f3e0ff */
[C---:B--2---:R-:W-:Y:S01]  /*45f0*/  HMMA.1688.F32.TF32 R60, R92.reuse, R90, R68 ;  /* 0x0000005a5c3c723c */ /* 0x044fe20000081044 */
[----:B------:R-:W-:Y:S02]  /*4600*/  SEL R66, R66, RZ, P2 ;  /* 0x000000ff42427207 */ /* 0x000fe40001000000 */
[----:B------:R-:W-:Y:S01]  /*4610*/  ISETP.NE.U32.AND P3, PT, R65, RZ, PT ;  /* 0x000000ff4100720c */ /* 0x000fe20003f65070 */
[----:B------:R-:W-:Y:S01]  /*4620*/  IMAD.X R65, R57, 0x1, R30, P1 ;  /* 0x0000000139417824 */ /* 0x000fe200008e061e */
[----:B------:R-:W-:Y:S02]  /*4630*/  ISETP.NE.U32.AND P2, PT, R66, RZ, PT ;  /* 0x000000ff4200720c */ /* 0x000fe40003f45070 */
[----:B------:R-:W-:Y:S01]  /*4640*/  IMAD.MOV.U32 R68, RZ, RZ, R116 ;  /* 0x000000ffff447224 */ /* 0x000fe200078e0074 */
[----:B------:R-:W-:Y:S01]  /*4650*/  HMMA.1688.F32.TF32 R92, R92, R98, R76 ;  /* 0x000000625c5c723c */ /* 0x000fe2000008104c */
[----:B------:R-:W-:Y:S01]  /*4660*/  IMAD.MOV.U32 R69, RZ, RZ, R57 ;  /* 0x000000ffff457224 */ /* 0x000fe200078e0039 */
[----:B------:R-:W-:Y:S01]  /*4670*/  IADD3 R66, P1, R124, R55, RZ ;  /* 0x000000377c427210 */ /* 0x000fe20007f3e0ff */
[----:B------:R1:W-:Y:S02]  /*4680*/  LDGSTS.E [R97+0x2c00], [R64.64], P5 ;  /* 0x02c0000040617fae */ /* 0x0003e4000a92184c */
[----:B------:R-:W-:-:S04]  /*4690*/  IMAD.WIDE R70, R107, 0x4, R68 ;  /* 0x000000046b467825 */ /* 0x000fc800078e0244 */
[--C-:B---3--:R-:W-:Y:S01]  /*46a0*/  IMAD.WIDE R72, R109, 0x4, R68.reuse ;  /* 0x000000046d487825 */ /* 0x108fe200078e0244 */
[----:B------:R2:W-:Y:S03]  /*46b0*/  LDGSTS.E [R97+0x3000], [R70.64], P6 ;  /* 0x0300000046617fae */ /* 0x0005e6000b12184c */
[--C-:B------:R-:W-:Y:S01]  /*46c0*/  IMAD.WIDE R76, R111, 0x4, R68.reuse ;  /* 0x000000046f4c7825 */ /* 0x100fe200078e0244 */
[----:B------:R3:W-:Y:S03]  /*46d0*/  LDGSTS.E [R97+0x3400], [R72.64], P4 ;  /* 0x0340000048617fae */ /* 0x0007e6000a12184c */
[----:B------:R-:W-:Y:S01]  /*46e0*/  IMAD.U32 R78, RZ, RZ, UR9 ;  /* 0x00000009ff4e7e24 */ /* 0x000fe2000f8e00ff */
[----:B------:R5:W-:Y:S01]  /*46f0*/  LDGSTS.E [R97+0x3800], [R76.64], P0 ;  /* 0x038000004c617fae */ /* 0x000be2000812184c */
[----:B------:R-:W-:Y:S01]  /*4700*/  IMAD.WIDE R74, R113, 0x4, R68 ;  /* 0x00000004714a7825 */ /* 0x000fe200078e0244 */
[----:B------:R-:W-:-:S03]  /*4710*/  IADD3 R68, P0, R124, R51, RZ ;  /* 0x000000337c447210 */ /* 0x000fc60007f1e0ff */
[----:B------:R-:W-:Y:S01]  /*4720*/  IMAD.X R67, R114, 0x1, R31, P1 ;  /* 0x0000000172437824 */ /* 0x000fe200008e061f */
[----:B------:R1:W-:Y:S01]  /*4730*/  LDGSTS.E [R97+0x3c00], [R74.64], P3 ;  /* 0x03c000004a617fae */ /* 0x0003e2000992184c */
[----:B----4-:R-:W-:Y:S01]  /*4740*/  IMAD R89, R78, 0x4000, R121 ;  /* 0x000040004e597824 */ /* 0x010fe200078e0279 */
[----:B------:R-:W-:Y:S01]  /*4750*/  IADD3 R78, P1, R124, R47, RZ ;  /* 0x0000002f7c4e7210 */ /* 0x000fe20007f3e0ff */
[--C-:B------:R-:W-:Y:S01]  /*4760*/  IMAD.X R69, R110, 0x1, R31.reuse, P0 ;  /* 0x000000016e457824 */ /* 0x100fe200000e061f */
[----:B--2---:R-:W-:Y:S01]  /*4770*/  IADD3 R70, P0, R124, R43, RZ ;  /* 0x0000002b7c467210 */ /* 0x004fe20007f1e0ff */
[----:B------:R-:W0:Y:S02]  /*4780*/  LDGDEPBAR ;  /* 0x00000000000079af */ /* 0x000e240000000000 */
[--C-:B------:R-:W-:Y:S01]  /*4790*/  IMAD.X R79, R106, 0x1, R31.reuse, P1 ;  /* 0x000000016a4f7824 */ /* 0x100fe200008e061f */
[----:B---3--:R-:W-:Y:S01]  /*47a0*/  IADD3 R72, P1, R124, R39, RZ ;  /* 0x000000277c487210 */ /* 0x008fe20007f3e0ff */
[----:B------:R-:W-:Y:S01]  /*47b0*/  IMAD.X R71, R104, 0x1, R31, P0 ;  /* 0x0000000168477824 */ /* 0x000fe200000e061f */
[----:B------:R2:W-:Y:S01]  /*47c0*/  LDGSTS.E [R89+0x8000], [R66.64], P2 ;  /* 0x0800000042597fae */ /* 0x0005e2000912184c */
[----:B-1----:R-:W-:-:S02]  /*47d0*/  IADD3 R74, P0, R124, R38, RZ ;  /* 0x000000267c4a7210 */ /* 0x002fc40007f1e0ff */
[--C-:B------:R-:W-:Y:S01]  /*47e0*/  IMAD.X R73, R56, 0x1, R31.reuse, P1 ;  /* 0x0000000138497824 */ /* 0x100fe200008e061f */
[----:B-----5:R-:W-:Y:S01]  /*47f0*/  IADD3 R76, P1, R124, R36, RZ ;  /* 0x000000247c4c7210 */ /* 0x020fe20007f3e0ff */
[----:B------:R1:W-:Y:S01]  /*4800*/  LDGSTS.E [R89+0x8800], [R68.64], P2 ;  /* 0x0880000044597fae */ /* 0x0003e2000912184c */
[----:B------:R-:W-:Y:S01]  /*4810*/  IADD3 R38, P6, R38, UR11, RZ ;  /* 0x0000000b26267c10 */ /* 0x000fe2000ffde0ff */
[--C-:B------:R-:W-:Y:S01]  /*4820*/  IMAD.X R75, R52, 0x1, R31.reuse, P0 ;  /* 0x00000001344b7824 */ /* 0x100fe200000e061f */
[----:B------:R-:W-:Y:S01]  /*4830*/  IADD3 R64, P0, R124, R53, RZ ;  /* 0x000000357c407210 */ /* 0x000fe20007f1e0ff */
[--C-:B------:R-:W-:Y:S01]  /*4840*/  IMAD.X R77, R48, 0x1, R31.reuse, P1 ;  /* 0x00000001304d7824 */ /* 0x100fe200008e061f */
[----:B------:R3:W-:Y:S01]  /*4850*/  LDGSTS.E [R89+0x9000], [R78.64], P2 ;  /* 0x090000004e597fae */ /* 0x0007e2000912184c */
[----:B------:R-:W-:Y:S02]  /*4860*/  IADD3.X R52, R52, UR10, RZ, P6, !PT ;  /* 0x0000000a34347c10 */ /* 0x000fe4000b7fe4ff */
[----:B------:R-:W-:Y:S01]  /*4870*/  IMAD.X R65, R112, 0x1, R31, P0 ;  /* 0x0000000170417824 */ /* 0x000fe200000e061f */
[----:B------:R4:W-:Y:S01]  /*4880*/  LDGSTS.E [R89+0x9800], [R70.64], P2 ;  /* 0x0980000046597fae */ /* 0x0009e2000912184c */
[----:B--2---:R-:W-:-:S02]  /*4890*/  IADD3 R66, P3, R124, R33, RZ ;  /* 0x000000217c427210 */ /* 0x004fc40007f7e0ff */
[----:B-1----:R-:W-:Y:S01]  /*48a0*/  IADD3 R68, P1, R124, R49, RZ ;  /* 0x000000317c447210 */ /* 0x002fe20007f3e0ff */
[----:B------:R1:W-:Y:S01]  /*48b0*/  LDGSTS.E [R89+0xa000], [R72.64], P2 ;  /* 0x0a00000048597fae */ /* 0x0003e2000912184c */
[----:B------:R-:W-:Y:S01]  /*48c0*/  IADD3 R49, P6, R49, UR11, RZ ;  /* 0x0000000b31317c10 */ /* 0x000fe2000ffde0ff */
[--C-:B------:R-:W-:Y:S02]  /*48d0*/  IMAD.X R67, R44, 0x1, R31.reuse, P3 ;  /* 0x000000012c437824 */ /* 0x100fe400018e061f */
[C---:B------:R-:W-:Y:S01]  /*48e0*/  IMAD.X R69, R108.reuse, 0x1, R31, P1 ;  /* 0x000000016c457824 */ /* 0x040fe200008e061f */
[----:B------:R2:W-:Y:S01]  /*48f0*/  LDGSTS.E [R89+0xa800], [R74.64], P2 ;  /* 0x0a8000004a597fae */ /* 0x0005e2000912184c */
[----:B---3--:R-:W-:Y:S01]  /*4900*/  IMAD.U32 R79, RZ, RZ, UR9 ;  /* 0x00000009ff4f7e24 */ /* 0x008fe2000f8e00ff */
[----:B------:R-:W-:Y:S02]  /*4910*/  IADD3.X R108, R108, UR10, RZ, P6, !PT ;  /* 0x0000000a6c6c7c10 */ /* 0x000fe4000b7fe4ff */
[C---:B----4-:R-:W-:Y:S01]  /*4920*/  IADD3 R70, P0, R124.reuse, R45, RZ ;  /* 0x0000002d7c467210 */ /* 0x050fe20007f1e0ff */
[----:B------:R3:W-:Y:S01]  /*4930*/  LDGSTS.E [R89+0xb000], [R76.64], P2 ;  /* 0x0b0000004c597fae */ /* 0x0007e2000912184c */
[----:B------:R-:W-:Y:S01]  /*4940*/  IMAD R79, R79, 0x4000, R120 ;  /* 0x000040004f4f7824 */ /* 0x000fe200078e0278 */
[----:B-1----:R-:W-:-:S02]  /*4950*/  IADD3 R72, P1, R124, R41, RZ ;  /* 0x000000297c487210 */ /* 0x002fc40007f3e0ff */
[--C-:B------:R-:W-:Y:S01]  /*4960*/  IMAD.X R71, R34, 0x1, R31.reuse, P0 ;  /* 0x0000000122477824 */ /* 0x100fe200000e061f */
[----:B------:R1:W-:Y:S01]  /*4970*/  LDGSTS.E [R89+0xb800], [R66.64], P2 ;  /* 0x0b80000042597fae */ /* 0x0003e2000912184c */
[----:B--2---:R-:W-:Y:S01]  /*4980*/  IADD3 R74, P0, R124, R40, RZ ;  /* 0x000000287c4a7210 */ /* 0x004fe20007f1e0ff */
[--C-:B------:R-:W-:Y:S02]  /*4990*/  IMAD.X R73, R58, 0x1, R31.reuse, P1 ;  /* 0x000000013a497824 */ /* 0x100fe400008e061f */
[----:B------:R2:W-:Y:S01]  /*49a0*/  LDGSTS.E [R79+0x8400], [R64.64], P2 ;  /* 0x08400000404f7fae */ /* 0x0005e2000912184c */
[----:B------:R-:W-:Y:S02]  /*49b0*/  IADD3 R40, P5, R40, UR11, RZ ;  /* 0x0000000b28287c10 */ /* 0x000fe4000ffbe0ff */
[----:B---3--:R-:W-:Y:S01]  /*49c0*/  IADD3 R76, P1, R124, R37, RZ ;  /* 0x000000257c4c7210 */ /* 0x008fe20007f3e0ff */
[C---:B------:R-:W-:Y:S01]  /*49d0*/  IMAD.X R75, R54.reuse, 0x1, R31, P0 ;  /* 0x00000001364b7824 */ /* 0x040fe200000e061f */
[----:B------:R3:W-:Y:S01]  /*49e0*/  LDGSTS.E [R79+0x8c00], [R68.64], P2 ;  /* 0x08c00000444f7fae */ /* 0x0007e2000912184c */
[----:B------:R-:W-:-:S02]  /*49f0*/  IADD3.X R54, R54, UR10, RZ, P5, !PT ;  /* 0x0000000a36367c10 */ /* 0x000fc4000affe4ff */
[----:B-1----:R-:W-:Y:S01]  /*4a00*/  IADD3 R66, P3, R124, R35, RZ ;  /* 0x000000237c427210 */ /* 0x002fe20007f7e0ff */
[--C-:B------:R-:W-:Y:S01]  /*4a10*/  IMAD.X R77, R50, 0x1, R31.reuse, P1 ;  /* 0x00000001324d7824 */ /* 0x100fe200008e061f */
[----:B------:R-:W-:Y:S01]  /*4a20*/  IADD3 R36, P1, R36, UR11, RZ ;  /* 0x0000000b24247c10 */ /* 0x000fe2000ff3e0ff */
[----:B------:R3:W-:Y:S01]  /*4a30*/  LDGSTS.E [R79+0x9400], [R70.64], P2 ;  /* 0x09400000464f7fae */ /* 0x0007e2000912184c */
[----:B--2---:R-:W-:Y:S01]  /*4a40*/  IADD3 R64, P0, R124, R18, RZ ;  /* 0x000000127c407210 */ /* 0x004fe20007f1e0ff */
[--C-:B------:R-:W-:Y:S01]  /*4a50*/  IMAD.X R67, R46, 0x1, R31.reuse, P3 ;  /* 0x000000012e437824 */ /* 0x100fe200018e061f */
[----:B------:R-:W-:Y:S01]  /*4a60*/  IADD3.X R48, R48, UR10, RZ, P1, !PT ;  /* 0x0000000a30307c10 */ /* 0x000fe20008ffe4ff */
[----:B------:R3:W-:Y:S01]  /*4a70*/  LDGSTS.E [R79+0x9c00], [R72.64], P2 ;  /* 0x09c00000484f7fae */ /* 0x0007e2000912184c */
[----:B------:R-:W-:Y:S01]  /*4a80*/  IADD3 R45, P1, R45, UR11, RZ ;  /* 0x0000000b2d2d7c10 */ /* 0x000fe2000ff3e0ff */
[----:B------:R-:W-:Y:S01]  /*4a90*/  IMAD.X R65, R42, 0x1, R31, P0 ;  /* 0x000000012a417824 */ /* 0x000fe200000e061f */
[----:B------:R-:W-:Y:S01]  /*4aa0*/  IADD3 R18, P4, R18, UR11, RZ ;  /* 0x0000000b12127c10 */ /* 0x000fe2000ff9e0ff */
[----:B------:R3:W-:Y:S01]  /*4ab0*/  LDGSTS.E [R79+0xa400], [R74.64], P2 ;  /* 0x0a4000004a4f7fae */ /* 0x0007e2000912184c */
[----:B------:R-:W-:-:S02]  /*4ac0*/  IADD3 R33, P3, R33, UR11, RZ ;  /* 0x0000000b21217c10 */ /* 0x000fc4000ff7e0ff */
[----:B------:R-:W-:Y:S01]  /*4ad0*/  IADD3.X R34, R34, UR10, RZ, P1, !PT ;  /* 0x0000000a22227c10 */ /* 0x000fe20008ffe4ff */
[----:B------:R3:W-:Y:S01]  /*4ae0*/  LDGSTS.E [R79+0xac00], [R76.64], P2 ;  /* 0x0ac000004c4f7fae */ /* 0x0007e2000912184c */
[----:B------:R-:W-:Y:S02]  /*4af0*/  PLOP3.LUT P1, PT, PT, PT, UP0, 0x80, 0x0 ;  /* 0x000000000000781c */ /* 0x000fe40003f2f008 */
[----:B------:R-:W-:Y:S01]  /*4b00*/  IADD3.X R42, R42, UR10, RZ, P4, !PT ;  /* 0x0000000a2a2a7c10 */ /* 0x000fe2000a7fe4ff */
[----:B------:R3:W-:Y:S01]  /*4b10*/  LDGSTS.E [R79+0xb400], [R66.64], P2 ;  /* 0x0b400000424f7fae */ /* 0x0007e2000912184c */
[----:B------:R-:W-:Y:S02]  /*4b20*/  IADD3.X R44, R44, UR10, RZ, P3, !PT ;  /* 0x0000000a2c2c7c10 */ /* 0x000fe40009ffe4ff */
[----:B------:R-:W-:Y:S01]  /*4b30*/  IADD3 R37, P0, R37, UR11, RZ ;  /* 0x0000000b25257c10 */ /* 0x000fe2000ff1e0ff */
[----:B------:R3:W-:Y:S01]  /*4b40*/  LDGSTS.E [R79+0xbc00], [R64.64], P2 ;  /* 0x0bc00000404f7fae */ /* 0x0007e2000912184c */
[----:B------:R-:W-:-:S02]  /*4b50*/  IADD3 R35, P2, R35, UR11, RZ ;  /* 0x0000000b23237c10 */ /* 0x000fc4000ff5e0ff */
[----:B------:R-:W-:Y:S01]  /*4b60*/  IADD3 R39, P4, R39, UR11, RZ ;  /* 0x0000000b27277c10 */ /* 0x000fe2000ff9e0ff */
[----:B------:R-:W0:Y:S01]  /*4b70*/  LDGDEPBAR ;  /* 0x00000000000079af */ /* 0x000e220000000000 */
[----:B------:R-:W-:Y:S02]  /*4b80*/  IADD3 R41, P3, R41, UR11, RZ ;  /* 0x0000000b29297c10 */ /* 0x000fe4000ff7e0ff */
[----:B------:R-:W-:Y:S02]  /*4b90*/  IADD3.X R46, R46, UR10, RZ, P2, !PT ;  /* 0x0000000a2e2e7c10 */ /* 0x000fe400097fe4ff */
[----:B------:R-:W-:Y:S02]  /*4ba0*/  IADD3 R43, P2, R43, UR11, RZ ;  /* 0x0000000b2b2b7c10 */ /* 0x000fe4000ff5e0ff */
[----:B------:R-:W-:Y:S02]  /*4bb0*/  IADD3.X R50, R50, UR10, RZ, P0, !PT ;  /* 0x0000000a32327c10 */ /* 0x000fe400087fe4ff */
[----:B------:R-:W-:-:S02]  /*4bc0*/  IADD3.X R56, R56, UR10, RZ, P4, !PT ;  /* 0x0000000a38387c10 */ /* 0x000fc4000a7fe4ff */
[----:B------:R-:W-:Y:S02]  /*4bd0*/  IADD3.X R58, R58, UR10, RZ, P3, !PT ;  /* 0x0000000a3a3a7c10 */ /* 0x000fe40009ffe4ff */
[----:B------:R-:W-:Y:S02]  /*4be0*/  IADD3 R47, P0, R47, UR11, RZ ;  /* 0x0000000b2f2f7c10 */ /* 0x000fe4000ff1e0ff */
[----:B------:R-:W-:Y:S02]  /*4bf0*/  IADD3 R51, P5, R51, UR11, RZ ;  /* 0x0000000b33337c10 */ /* 0x000fe4000ffbe0ff */
[----:B------:R-:W-:Y:S02]  /*4c00*/  IADD3 R53, P4, R53, UR11, RZ ;  /* 0x0000000b35357c10 */ /* 0x000fe4000ff9e0ff */
[----:B------:R-:W-:Y:S02]  /*4c10*/  IADD3 R55, P3, R55, UR11, RZ ;  /* 0x0000000b37377c10 */ /* 0x000fe4000ff7e0ff */
[----:B------:R-:W-:-:S02]  /*4c20*/  IADD3.X R104, R104, UR10, RZ, P2, !PT ;  /* 0x0000000a68687c10 */ /* 0x000fc400097fe4ff */
[----:B------:R-:W-:Y:S02]  /*4c30*/  LEA R116, P2, R125, R116, 0x2 ;  /* 0x000000747d747211 */ /* 0x000fe400078410ff */
[----:B------:R-:W-:Y:S02]  /*4c40*/  IADD3.X R106, R106, UR10, RZ, P0, !PT ;  /* 0x0000000a6a6a7c10 */ /* 0x000fe400087fe4ff */
[----:B------:R-:W-:Y:S01]  /*4c50*/  IADD3.X R110, R110, UR10, RZ, P5, !PT ;  /* 0x0000000a6e6e7c10 */ /* 0x000fe2000affe4ff */
[----:B------:R-:W-:Y:S01]  /*4c60*/  IMAD.X R57, R57, 0x1, R32, P2 ;  /* 0x0000000139397824 */ /* 0x000fe200010e0620 */
[----:B------:R-:W-:Y:S02]  /*4c70*/  IADD3.X R112, R112, UR10, RZ, P4, !PT ;  /* 0x0000000a70707c10 */ /* 0x000fe4000a7fe4ff */
[----:B------:R-:W-:Y:S01]  /*4c80*/  IADD3.X R114, R114, UR10, RZ, P3, !PT ;  /* 0x0000000a72727c10 */ /* 0x000fe20009ffe4ff */
[----:B---3--:R-:W-:Y:S01]  /*4c90*/  @!P1 CALL.REL.NOINC `(.L_x_1) ;  /* 0x0000001000009944 */ /* 0x008fe20003c00000 */
[----:B------:R-:W-:Y:S05]  /*4ca0*/  BRA `(.L_x_2) ;  /* 0xffffea0000007947 */ /* 0x000fea000383ffff */
.L_x_1:
[----:B------:R-:W-:Y:S01]  /*4cb0*/  SHF.R.S32.HI R19, RZ, 0x4, R59 ;  /* 0x00000004ff137819 */ /* 0x000fe2000001143b */
[----:B------:R-:W-:Y:S01]  /*4cc0*/  IMAD.SHL.U32 R20, R59, 0x10, RZ ;  /* 0x000000103b147824 */ /* 0x000fe200078e00ff */
[----:B------:R-:W-:-:S04]  /*4cd0*/  DEPBAR.LE SB0, 0x0 ;  /* 0x000080000000791a */ /* 0x000fc80000000000 */
[----:B------:R-:W-:Y:S01]  /*4ce0*/  IMAD.SHL.U32 R18, R59, 0x20, RZ ;  /* 0x000000203b127824 */ /* 0x000fe200078e00ff */
[----:B------:R-:W-:Y:S01]  /*4cf0*/  LOP3.LUT R123, R123, 0x38, RZ, 0xc0, !PT ;  /* 0x000000387b7b7812 */ /* 0x000fe200078ec0ff */
[----:B------:R-:W-:Y:S01]  /*4d00*/  IMAD.SHL.U32 R22, R59, 0x8, RZ ;  /* 0x000000083b167824 */ /* 0x000fe200078e00ff */
[----:B------:R-:W-:Y:S01]  /*4d10*/  SGXT R19, R19, 0x1 ;  /* 0x000000011313781a */ /* 0x000fe20000000200 */
[----:B------:R-:W-:Y:S01]  /*4d20*/  IMAD.MOV.U32 R26, RZ, RZ, R85 ;  /* 0x000000ffff1a7224 */ /* 0x000fe200078e0055 */
[----:B------:R-:W-:Y:S01]  /*4d30*/  LOP3.LUT R21, R20, 0x30, RZ, 0xc0, !PT ;  /* 0x0000003014157812 */ /* 0x000fe200078ec0ff */
[----:B------:R-:W-:Y:S01]  /*4d40*/  IMAD.MOV.U32 R28, RZ, RZ, R61 ;  /* 0x000000ffff1c7224 */ /* 0x000fe200078e003d */
[----:B------:R-:W-:Y:S01]  /*4d50*/  LOP3.LUT R20, R19, 0x1040, RZ, 0xc0, !PT ;  /* 0x0000104013147812 */ /* 0x000fe200078ec0ff */
[----:B------:R-:W-:Y:S01]  /*4d60*/  IMAD.MOV.U32 R34, RZ, RZ, R87 ;  /* 0x000000ffff227224 */ /* 0x000fe200078e0057 */
[----:B------:R-:W-:Y:S01]  /*4d70*/  LOP3.LUT R123, R123, 0xc00, R18, 0xf8, !PT ;  /* 0x00000c007b7b7812 */ /* 0x000fe200078ef812 */
[----:B------:R-:W-:Y:S01]  /*4d80*/  IMAD.MOV.U32 R85, RZ, RZ, R80 ;  /* 0x000000ffff557224 */ /* 0x000fe200078e0050 */
[----:B------:R-:W-:Y:S01]  /*4d90*/  LOP3.LUT R18, R59, 0x80, RZ, 0xc0, !PT ;  /* 0x000000803b127812 */ /* 0x000fe200078ec0ff */
[----:B------:R-:W-:Y:S01]  /*4da0*/  IMAD.MOV.U32 R27, RZ, RZ, R81 ;  /* 0x000000ffff1b7224 */ /* 0x000fe200078e0051 */
[----:B------:R-:W-:Y:S01]  /*4db0*/  SHF.R.S32.HI R19, RZ, 0x2, R59 ;  /* 0x00000002ff137819 */ /* 0x000fe2000001143b */
[----:B------:R-:W-:Y:S01]  /*4dc0*/  IMAD.MOV.U32 R36, RZ, RZ, R63 ;  /* 0x000000ffff247224 */ /* 0x000fe200078e003f */
[----:B------:R-:W-:Y:S01]  /*4dd0*/  SHF.R.S32.HI R23, RZ, 0x3, R59 ;  /* 0x00000003ff177819 */ /* 0x000fe2000001143b */
[----:B------:R-:W-:Y:S01]  /*4de0*/  IMAD.MOV.U32 R61, RZ, RZ, R92 ;  /* 0x000000ffff3d7224 */ /* 0x000fe200078e005c */
[----:B------:R-:W-:Y:S01]  /*4df0*/  LOP3.LUT R22, R21, 0x380, R22, 0xf8, !PT ;  /* 0x0000038015167812 */ /* 0x000fe200078ef816 */
[----:B------:R-:W-:Y:S01]  /*4e00*/  IMAD.MOV.U32 R29, RZ, RZ, R93 ;  /* 0x000000ffff1d7224 */ /* 0x000fe200078e005d */
[----:B------:R-:W-:Y:S01]  /*4e10*/  LOP3.LUT R20, R20, 0x40, R105, 0x78, !PT ;  /* 0x0000004014147812 */ /* 0x000fe200078e7869 */
[----:B------:R-:W-:Y:S01]  /*4e20*/  IMAD.MOV.U32 R87, RZ, RZ, R82 ;  /* 0x000000ffff577224 */ /* 0x000fe200078e0052 */
[----:B------:R-:W-:Y:S01]  /*4e30*/  SHF.R.U32.HI R21, RZ, 0x1, R18 ;  /* 0x00000001ff157819 */ /* 0x000fe20000011612 */
[----:B------:R-:W-:Y:S01]  /*4e40*/  IMAD.MOV.U32 R35, RZ, RZ, R83 ;  /* 0x000000ffff237224 */ /* 0x000fe200078e0053 */
[----:B------:R-:W-:Y:S01]  /*4e50*/  SGXT R18, R19, 0x1 ;  /* 0x000000011312781a */ /* 0x000fe20000000200 */
[----:B------:R-:W-:Y:S01]  /*4e60*/  IMAD.MOV.U32 R63, RZ, RZ, R94 ;  /* 0x000000ffff3f7224 */ /* 0x000fe200078e005e */
[----:B------:R-:W-:Y:S01]  /*4e70*/  SGXT R19, R23, 0x1 ;  /* 0x000000011713781a */ /* 0x000fe20000000200 */
[----:B------:R-:W-:Y:S01]  /*4e80*/  IMAD.MOV.U32 R37, RZ, RZ, R95 ;  /* 0x000000ffff257224 */ /* 0x000fe200078e005f */
[----:B------:R-:W-:-:S02]  /*4e90*/  LOP3.LUT R20, R123, R20, RZ, 0xfc, !PT ;  /* 0x000000147b147212 */ /* 0x000fc400078efcff */
[----:B------:R-:W-:Y:S01]  /*4ea0*/  LOP3.LUT R18, R21, 0x1040, R18, 0x78, !PT ;  /* 0x0000104015127812 */ /* 0x000fe200078e7812 */
[----:B------:R-:W-:Y:S01]  /*4eb0*/  IMAD R21, R4, c[0x0][0x198], RZ ;  /* 0x0000660004157a24 */ /* 0x000fe200078e02ff */
[----:B------:R-:W-:Y:S02]  /*4ec0*/  LOP3.LUT R19, R22, 0x2008, R19, 0xf8, !PT ;  /* 0x0000200816137812 */ /* 0x000fe400078ef813 */
[----:B------:R-:W-:Y:S01]  /*4ed0*/  LOP3.LUT R20, R20, 0x80, R59, 0xf8, !PT ;  /* 0x0000008014147812 */ /* 0x000fe200078ef83b */
[----:B------:R-:W-:Y:S01]  /*4ee0*/  BAR.SYNC.DEFER_BLOCKING 0x0 ;  /* 0x0000000000007b1d */ /* 0x000fe20000010000 */
[----:B------:R-:W-:Y:S01]  /*4ef0*/  LOP3.LUT R22, R19, R18, RZ, 0xfc, !PT ;  /* 0x0000001213167212 */ /* 0x000fe200078efcff */
[----:B------:R-:W-:Y:S01]  /*4f00*/  IMAD R18, R17, c[0x0][0x194], RZ ;  /* 0x0000650011127a24 */ /* 0x000fe200078e02ff */
[----:B------:R-:W-:Y:S02]  /*4f10*/  LOP3.LUT R19, R20, 0x8, RZ, 0x3c, !PT ;  /* 0x0000000814137812 */ /* 0x000fe400078e3cff */
[----:B------:R-:W-:-:S02]  /*4f20*/  LOP3.LUT R30, R22, 0x8, RZ, 0x3c, !PT ;  /* 0x00000008161e7812 */ /* 0x000fc400078e3cff */
[----:B------:R-:W-:Y:S01]  /*4f30*/  ISETP.GE.AND P0, PT, R17, c[0x0][0x178], PT ;  /* 0x00005e0011007a0c */ /* 0x000fe20003f06270 */
[----:B------:R-:W-:Y:S01]  /*4f40*/  IMAD R17, R0, c[0x0][0x198], RZ ;  /* 0x0000660000117a24 */ /* 0x000fe200078e02ff */
[----:B------:R-:W-:Y:S02]  /*4f50*/  LEA R38, P2, R18, c[0x0][0x170], 0x2 ;  /* 0x00005c0012267a11 */ /* 0x000fe400078410ff */
[----:B------:R-:W-:Y:S01]  /*4f60*/  ISETP.LT.AND P1, PT, R0, c[0x0][0x17c], !P0 ;  /* 0x00005f0000007a0c */ /* 0x000fe20004721270 */
[----:B------:R-:W-:Y:S01]  /*4f70*/  IMAD R0, R2, c[0x0][0x198], RZ ;  /* 0x0000660002007a24 */ /* 0x000fe200078e02ff */
[----:B------:R-:W-:Y:S02]  /*4f80*/  LEA.HI.X.SX32 R40, R18, c[0x0][0x174], 0x2, P2 ;  /* 0x00005d0012287a11 */ /* 0x000fe400010f16ff */
[----:B------:R-:W-:Y:S02]  /*4f90*/  LEA R18, P2, R17, R38, 0x2 ;  /* 0x0000002611127211 */ /* 0x000fe400078410ff */
[----:B------:R-:W-:-:S02]  /*4fa0*/  ISETP.LT.AND P4, PT, R2, c[0x0][0x17c], !P0 ;  /* 0x00005f0002007a0c */ /* 0x000fc40004781270 */
[----:B------:R-:W-:Y:S01]  /*4fb0*/  ISETP.LT.AND P3, PT, R3, c[0x0][0x17c], !P0 ;  /* 0x00005f0003007a0c */ /* 0x000fe20004761270 */
[----:B------:R-:W-:Y:S04]  /*4fc0*/  STS.64 [R20], R84 ;  /* 0x0000005414007388 */ /* 0x000fe80000000a00 */
[----:B------:R-:W-:Y:S04]  /*4fd0*/  STS.64 [R20+0x200], R26 ;  /* 0x0002001a14007388 */ /* 0x000fe80000000a00 */
[----:B------:R-:W-:Y:S04]  /*4fe0*/  STS.64 [R20+0x100], R60 ;  /* 0x0001003c14007388 */ /* 0x000fe80000000a00 */
[----:B------:R-:W-:Y:S04]  /*4ff0*/  STS.64 [R20+0x300], R28 ;  /* 0x0003001c14007388 */ /* 0x000fe80000000a00 */
[----:B------:R-:W-:Y:S04]  /*5000*/  STS.64 [R19+0x2000], R86 ;  /* 0x0020005613007388 */ /* 0x000fe80000000a00 */
[----:B------:R-:W-:Y:S04]  /*5010*/  STS.64 [R19+0x2200], R34 ;  /* 0x0022002213007388 */ /* 0x000fe80000000a00 */
[----:B------:R-:W-:Y:S04]  /*5020*/  STS.64 [R19+0x2100], R62 ;  /* 0x0021003e13007388 */ /* 0x000fe80000000a00 */
[----:B------:R1:W-:Y:S04]  /*5030*/  STS.64 [R19+0x2300], R36 ;  /* 0x0023002413007388 */ /* 0x0003e80000000a00 */
[----:B------:R-:W-:Y:S01]  /*5040*/  BAR.SYNC.DEFER_BLOCKING 0x0 ;  /* 0x0000000000007b1d */ /* 0x000fe20000010000 */
[----:B-1----:R-:W-:Y:S01]  /*5050*/  LEA.HI.X.SX32 R19, R17, R40, 0x2, P2 ;  /* 0x0000002811137211 */ /* 0x002fe200010f16ff */
[----:B------:R-:W-:Y:S01]  /*5060*/  IMAD R17, R3, c[0x0][0x198], RZ ;  /* 0x0000660003117a24 */ /* 0x000fe200078e02ff */
[----:B------:R-:W-:-:S04]  /*5070*/  ISETP.LT.AND P2, PT, R4, c[0x0][0x17c], !P0 ;  /* 0x00005f0004007a0c */ /* 0x000fc80004741270 */
[-C--:B------:R-:W-:Y:S01]  /*5080*/  LEA R4, P6, R17, R38.reuse, 0x2 ;  /* 0x0000002611047211 */ /* 0x080fe200078c10ff */
[----:B------:R-:W1:Y:S04]  /*5090*/  LDS.64 R24, [R22] ;  /* 0x0000000016187984 */ /* 0x000e680000000a00 */
[----:B------:R-:W2:Y:S04]  /*50a0*/  LDS.64 R32, [R30] ;  /* 0x000000001e207984 */ /* 0x000ea80000000a00 */
[----:B------:R-:W3:Y:S04]  /*50b0*/  LDS.64 R26, [R22+0x400] ;  /* 0x00040000161a7984 */ /* 0x000ee80000000a00 */
[----:B------:R-:W4:Y:S04]  /*50c0*/  LDS.64 R34, [R30+0x400] ;  /* 0x000400001e227984 */ /* 0x000f280000000a00 */
[----:B------:R-:W5:Y:S04]  /*50d0*/  LDS.64 R28, [R22+0x800] ;  /* 0x00080000161c7984 */ /* 0x000f680000000a00 */
[----:B------:R-:W4:Y:S04]  /*50e0*/  LDS.64 R36, [R30+0x800] ;  /* 0x000800001e247984 */ /* 0x000f280000000a00 */
[----:B------:R-:W5:Y:S04]  /*50f0*/  LDS.64 R22, [R22+0xc00] ;  /* 0x000c000016167984 */ /* 0x000f680000000a00 */
[----:B------:R-:W5:Y:S04]  /*5100*/  LDS.64 R30, [R30+0xc00] ;  /* 0x000c00001e1e7984 */ /* 0x000f680000000a00 */
[----:B-1----:R1:W-:Y:S01]  /*5110*/  @P1 STG.E [R18.64], R24 ;  /* 0x0000001812001986 */ /* 0x0023e2000c10190c */
[----:B------:R-:W-:-:S04]  /*5120*/  LEA R2, P1, R0, R38, 0x2 ;  /* 0x0000002600027211 */ /* 0x000fc800078210ff */
[-C--:B------:R-:W-:Y:S01]  /*5130*/  LEA.HI.X.SX32 R3, R0, R40.reuse, 0x2, P1 ;  /* 0x0000002800037211 */ /* 0x080fe200008f16ff */
[C---:B------:R-:W-:Y:S01]  /*5140*/  IMAD R0, R5.reuse, c[0x0][0x198], RZ ;  /* 0x0000660005007a24 */ /* 0x040fe200078e02ff */
[----:B------:R-:W-:Y:S02]  /*5150*/  ISETP.LT.AND P1, PT, R5, c[0x0][0x17c], !P0 ;  /* 0x00005f0005007a0c */ /* 0x000fe40004721270 */
[----:B------:R-:W-:Y:S01]  /*5160*/  LEA.HI.X.SX32 R5, R17, R40, 0x2, P6 ;  /* 0x0000002811057211 */ /* 0x000fe200030f16ff */
[----:B--2---:R2:W-:Y:S01]  /*5170*/  @P4 STG.E [R2.64], R32 ;  /* 0x0000002002004986 */ /* 0x0045e2000c10190c */
[----:B------:R-:W-:Y:S01]  /*5180*/  IMAD R17, R6, c[0x0][0x198], RZ ;  /* 0x0000660006117a24 */ /* 0x000fe200078e02ff */
[CC--:B-1----:R-:W-:Y:S02]  /*5190*/  LEA R18, P4, R21.reuse, R38.reuse, 0x2 ;  /* 0x0000002615127211 */ /* 0x0c2fe400078810ff */
[----:B------:R-:W-:Y:S01]  /*51a0*/  LEA R20, P5, R0, R38, 0x2 ;  /* 0x0000002600147211 */ /* 0x000fe200078a10ff */
[----:B---3--:R1:W-:Y:S01]  /*51b0*/  @P3 STG.E [R4.64], R26 ;  /* 0x0000001a04003986 */ /* 0x0083e2000c10190c */
[----:B------:R-:W-:-:S02]  /*51c0*/  LEA.HI.X.SX32 R19, R21, R40, 0x2, P4 ;  /* 0x0000002815137211 */ /* 0x000fc400020f16ff */
[----:B------:R-:W-:Y:S02]  /*51d0*/  ISETP.LT.AND P6, PT, R6, c[0x0][0x17c], !P0 ;  /* 0x00005f0006007a0c */ /* 0x000fe400047c1270 */
[----:B------:R-:W-:Y:S01]  /*51e0*/  LEA.HI.X.SX32 R21, R0, R40, 0x2, P5 ;  /* 0x0000002800157211 */ /* 0x000fe200028f16ff */
[----:B----4-:R3:W-:Y:S01]  /*51f0*/  @P2 STG.E [R18.64], R34 ;  /* 0x0000002212002986 */ /* 0x0107e2000c10190c */
[----:B------:R-:W-:Y:S01]  /*5200*/  LEA R6, P2, R17, R38, 0x2 ;  /* 0x0000002611067211 */ /* 0x000fe200078410ff */
[C---:B------:R-:W-:Y:S01]  /*5210*/  IMAD R0, R7.reuse, c[0x0][0x198], RZ ;  /* 0x0000660007007a24 */ /* 0x040fe200078e02ff */
[----:B------:R-:W-:Y:S01]  /*5220*/  ISETP.LT.AND P3, PT, R7, c[0x0][0x17c], !P0 ;  /* 0x00005f0007007a0c */ /* 0x000fe20004761270 */
[----:B-----5:R4:W-:Y:S01]  /*5230*/  @P1 STG.E [R20.64], R28 ;  /* 0x0000001c14001986 */ /* 0x0209e2000c10190c */
[----:B------:R-:W-:Y:S01]  /*5240*/  LEA.HI.X.SX32 R7, R17, R40, 0x2, P2 ;  /* 0x0000002811077211 */ /* 0x000fe200010f16ff */
[----:B------:R-:W-:Y:S01]  /*5250*/  IMAD R17, R8, c[0x0][0x198], RZ ;  /* 0x0000660008117a24 */ /* 0x000fe200078e02ff */
[C---:B------:R-:W-:Y:S01]  /*5260*/  ISETP.LT.AND P1, PT, R9.reuse, c[0x0][0x17c], !P0 ;  /* 0x00005f0009007a0c */ /* 0x040fe20004721270 */
[----:B------:R-:W-:Y:S01]  /*5270*/  IMAD R9, R9, c[0x0][0x198], RZ ;  /* 0x0000660009097a24 */ /* 0x000fe200078e02ff */
[-C--:B--2---:R-:W-:Y:S01]  /*5280*/  LEA R2, P4, R0, R38.reuse, 0x2 ;  /* 0x0000002600027211 */ /* 0x084fe200078810ff */
[----:B------:R-:W-:Y:S01]  /*5290*/  @P6 STG.E [R6.64], R36 ;  /* 0x0000002406006986 */ /* 0x000fe2000c10190c */
[----:B-1----:R-:W-:Y:S01]  /*52a0*/  LEA R4, P5, R17, R38, 0x2 ;  /* 0x0000002611047211 */ /* 0x002fe200078a10ff */
[----:B---3--:R-:W-:Y:S01]  /*52b0*/  IMAD R19, R10, c[0x0][0x198], RZ ;  /* 0x000066000a137a24 */ /* 0x008fe200078e02ff */
[----:B------:R-:W-:-:S02]  /*52c0*/  ISETP.LT.AND P2, PT, R8, c[0x0][0x17c], !P0 ;  /* 0x00005f0008007a0c */ /* 0x000fc40004741270 */
[-C--:B------:R-:W-:Y:S01]  /*52d0*/  LEA.HI.X.SX32 R3, R0, R40.reuse, 0x2, P4 ;  /* 0x0000002800037211 */ /* 0x080fe200020f16ff */
[----:B------:R-:W-:Y:S01]  /*52e0*/  IMAD R0, R15, c[0x0][0x198], RZ ;  /* 0x000066000f007a24 */ /* 0x000fe200078e02ff */
[----:B------:R-:W-:Y:S01]  /*52f0*/  LEA.HI.X.SX32 R5, R17, R40, 0x2, P5 ;  /* 0x0000002811057211 */ /* 0x000fe200028f16ff */
[----:B------:R-:W-:Y:S01]  /*5300*/  IMAD R17, R16, c[0x0][0x198], RZ ;  /* 0x0000660010117a24 */ /* 0x000fe200078e02ff */
[----:B------:R-:W-:Y:S01]  /*5310*/  ISETP.LT.AND P4, PT, R10, c[0x0][0x17c], !P0 ;  /* 0x00005f000a007a0c */ /* 0x000fe20004781270 */
[----:B------:R1:W-:Y:S01]  /*5320*/  @P3 STG.E [R2.64], R22 ;  /* 0x0000001602003986 */ /* 0x0003e2000c10190c */
[-C--:B------:R-:W-:Y:S01]  /*5330*/  LEA R18, P5, R19, R38.reuse, 0x2 ;  /* 0x0000002613127211 */ /* 0x080fe200078a10ff */
[----:B----4-:R-:W-:Y:S01]  /*5340*/  IMAD R20, R12, c[0x0][0x198], RZ ;  /* 0x000066000c147a24 */ /* 0x010fe200078e02ff */
[----:B------:R-:W-:Y:S02]  /*5350*/  LEA R8, P6, R9, R38, 0x2 ;  /* 0x0000002609087211 */ /* 0x000fe400078c10ff */
[-C--:B------:R-:W-:Y:S01]  /*5360*/  LEA.HI.X.SX32 R19, R19, R40.reuse, 0x2, P5 ;  /* 0x0000002813137211 */ /* 0x080fe200028f16ff */
[----:B------:R-:W-:Y:S01]  /*5370*/  @P2 STG.E [R4.64], R30 ;  /* 0x0000001e04002986 */ /* 0x000fe2000c10190c */
[----:B------:R-:W-:-:S02]  /*5380*/  LEA.HI.X.SX32 R9, R9, R40, 0x2, P6 ;  /* 0x0000002809097211 */ /* 0x000fc400030f16ff */
[C---:B------:R-:W-:Y:S01]  /*5390*/  ISETP.LT.AND P5, PT, R11.reuse, c[0x0][0x17c], !P0 ;  /* 0x00005f000b007a0c */ /* 0x040fe200047a1270 */
[----:B------:R-:W-:Y:S01]  /*53a0*/  IMAD R11, R11, c[0x0][0x198], RZ ;  /* 0x000066000b0b7a24 */ /* 0x000fe200078e02ff */
[C---:B------:R-:W-:Y:S01]  /*53b0*/  ISETP.LT.AND P3, PT, R14.reuse, c[0x0][0x17c], !P0 ;  /* 0x00005f000e007a0c */ /* 0x040fe20004761270 */
[----:B------:R2:W-:Y:S01]  /*53c0*/  @P1 STG.E [R8.64], R25 ;  /* 0x0000001908001986 */ /* 0x0005e2000c10190c */
[----:B------:R-:W-:Y:S02]  /*53d0*/  IMAD R14, R14, c[0x0][0x198], RZ ;  /* 0x000066000e0e7a24 */ /* 0x000fe400078e02ff */
[-C--:B-1----:R-:W-:Y:S01]  /*53e0*/  LEA R2, P1, R11, R38.reuse, 0x2 ;  /* 0x000000260b027211 */ /* 0x082fe200078210ff */
[----:B------:R1:W-:Y:S01]  /*53f0*/  @P4 STG.E [R18.64], R33 ;  /* 0x0000002112004986 */ /* 0x0003e2000c10190c */
[C---:B------:R-:W-:Y:S01]  /*5400*/  ISETP.LT.AND P4, PT, R13.reuse, c[0x0][0x17c], !P0 ;  /* 0x00005f000d007a0c */ /* 0x040fe20004781270 */
[----:B------:R-:W-:Y:S01]  /*5410*/  IMAD R13, R13, c[0x0][0x198], RZ ;  /* 0x000066000d0d7a24 */ /* 0x000fe200078e02ff */
[----:B------:R-:W-:-:S02]  /*5420*/  LEA R6, P2, R14, R38, 0x2 ;  /* 0x000000260e067211 */ /* 0x000fc400078410ff */
[-C--:B------:R-:W-:Y:S02]  /*5430*/  LEA.HI.X.SX32 R3, R11, R40.reuse, 0x2, P1 ;  /* 0x000000280b037211 */ /* 0x080fe400008f16ff */
[----:B------:R-:W-:Y:S02]  /*5440*/  LEA.HI.X.SX32 R7, R14, R40, 0x2, P2 ;  /* 0x000000280e077211 */ /* 0x000fe400010f16ff */
[CC--:B--2---:R-:W-:Y:S01]  /*5450*/  LEA R8, P1, R0.reuse, R38.reuse, 0x2 ;  /* 0x0000002600087211 */ /* 0x0c4fe200078210ff */
[----:B------:R1:W-:Y:S01]  /*5460*/  @P5 STG.E [R2.64], R27 ;  /* 0x0000001b02005986 */ /* 0x0003e2000c10190c */
[----:B------:R-:W-:Y:S02]  /*5470*/  LEA R4, P6, R13, R38, 0x2 ;  /* 0x000000260d047211 */ /* 0x000fe400078c10ff */
[----:B------:R-:W-:Y:S02]  /*5480*/  ISETP.LT.AND P2, PT, R15, c[0x0][0x17c], !P0 ;  /* 0x00005f000f007a0c */ /* 0x000fe40004741270 */
[----:B------:R-:W-:-:S02]  /*5490*/  LEA.HI.X.SX32 R9, R0, R40, 0x2, P1 ;  /* 0x0000002800097211 */ /* 0x000fc400008f16ff */
[----:B------:R-:W-:Y:S02]  /*54a0*/  ISETP.LT.AND P1, PT, R16, c[0x0][0x17c], !P0 ;  /* 0x00005f0010007a0c */ /* 0x000fe40004721270 */
[----:B------:R-:W-:Y:S02]  /*54b0*/  ISETP.LT.AND P0, PT, R12, c[0x0][0x17c], !P0 ;  /* 0x00005f000c007a0c */ /* 0x000fe40004701270 */
[----:B------:R-:W-:Y:S02]  /*54c0*/  LEA.HI.X.SX32 R5, R13, R40, 0x2, P6 ;  /* 0x000000280d057211 */ /* 0x000fe400030f16ff */
[----:B------:R-:W-:-:S03]  /*54d0*/  LEA R10, P6, R17, R38, 0x2 ;  /* 0x00000026110a7211 */ /* 0x000fc600078c10ff */
[----:B------:R1:W-:Y:S01]  /*54e0*/  @P4 STG.E [R4.64], R35 ;  /* 0x0000002304004986 */ /* 0x0003e2000c10190c */
[----:B------:R-:W-:Y:S02]  /*54f0*/  LEA.HI.X.SX32 R11, R17, R40, 0x2, P6 ;  /* 0x00000028110b7211 */ /* 0x000fe400030f16ff */
[C---:B------:R-:W-:Y:S01]  /*5500*/  LEA R14, P6, R20.reuse, R38, 0x2 ;  /* 0x00000026140e7211 */ /* 0x040fe200078c10ff */
[----:B------:R1:W-:Y:S03]  /*5510*/  @P3 STG.E [R6.64], R29 ;  /* 0x0000001d06003986 */ /* 0x0003e6000c10190c */
[----:B------:R-:W-:Y:S01]  /*5520*/  LEA.HI.X.SX32 R15, R20, R40, 0x2, P6 ;  /* 0x00000028140f7211 */ /* 0x000fe200030f16ff */
[----:B------:R1:W-:Y:S04]  /*5530*/  @P2 STG.E [R8.64], R37 ;  /* 0x0000002508002986 */ /* 0x0003e8000c10190c */
[----:B------:R1:W-:Y:S01]  /*5540*/  @P1 STG.E [R10.64], R23 ;  /* 0x000000170a001986 */ /* 0x0003e2000c10190c */
[----:B------:R-:W-:Y:S05]  /*5550*/  @!P0 EXIT ;  /* 0x000000000000894d */ /* 0x000fea0003800000 */
[----:B------:R-:W-:Y:S01]  /*5560*/  STG.E [R14.64], R31 ;  /* 0x0000001f0e007986 */ /* 0x000fe2000c10190c */
[----:B------:R-:W-:Y:S05]  /*5570*/  EXIT ;  /* 0x000000000000794d */ /* 0x000fea0003800000 */
.L_x_3:
[----:B------:R-:W-:-:S00]  /*5580*/  BRA `(.L_x_3) ;  /* 0xfffffff000007947 */ /* 0x000fc0000383ffff */
[----:B------:R-:W-:-:S00]  /*5590*/  NOP ;  /* 0x0000000000007918 */ /* 0x000fc00000000000 */
        /* <DEDUP_REMOVED lines=14> */
.L_x_4:


//--------------------- .nv.shared.matmul_kernel  --------------------------
	.section	.nv.shared.matmul_kernel,"aw",@nobits
	.sectionflags	@""
	.align	16
